//
// Generated by NVIDIA NVVM Compiler
//
// Compiler Build ID: CL-36424714
// Cuda compilation tools, release 13.0, V13.0.88
// Based on NVVM 20.0.0
//

.version 9.0
.target sm_100
.address_size 64

	// .globl	_Z18init_random_statesP17curandStateXORWOWm
.global .align 4 .b8 precalc_xorwow_matrix[102400];
.global .align 4 .b8 precalc_xorwow_offset_matrix[102400];
.global .align 4 .b8 mrg32k3aM1[2304];
.global .align 4 .b8 mrg32k3aM2[2304];
.global .align 4 .b8 mrg32k3aM1SubSeq[2016];
.global .align 4 .b8 mrg32k3aM2SubSeq[2016];
.global .align 4 .b8 mrg32k3aM1Seq[2304];
.global .align 4 .b8 mrg32k3aM2Seq[2304];
.const .align 8 .b8 __cr_lgamma_table[72];

.visible .entry _Z18init_random_statesP17curandStateXORWOWm(
	.param .u64 .ptr .align 1 _Z18init_random_statesP17curandStateXORWOWm_param_0,
	.param .u64 _Z18init_random_statesP17curandStateXORWOWm_param_1
)
{
	.reg .pred 	%p<24>;
	.reg .b32 	%r<413>;
	.reg .b64 	%rd<19>;

	ld.param.u64 	%rd8, [_Z18init_random_statesP17curandStateXORWOWm_param_0];
	ld.param.u64 	%rd9, [_Z18init_random_statesP17curandStateXORWOWm_param_1];
	cvta.to.global.u64 	%rd10, %rd8;
	mov.u32 	%r182, %tid.x;
	mov.u32 	%r183, %ctaid.x;
	mov.u32 	%r184, %ntid.x;
	mad.lo.s32 	%r185, %r183, %r184, %r182;
	cvt.s64.s32 	%rd18, %r185;
	mul.wide.s32 	%rd11, %r185, 48;
	add.s64 	%rd2, %rd10, %rd11;
	cvt.u32.u64 	%r186, %rd9;
	xor.b32  	%r187, %r186, -1429050551;
	mul.lo.s32 	%r188, %r187, 1099087573;
	{ .reg .b32 tmp; mov.b64 {tmp, %r189}, %rd9; }
	xor.b32  	%r190, %r189, -136515619;
	mul.lo.s32 	%r191, %r190, -1703105765;
	add.s32 	%r192, %r188, %r191;
	add.s32 	%r193, %r192, 6615241;
	add.s32 	%r194, %r188, 123456789;
	st.global.v2.u32 	[%rd2], {%r193, %r194};
	xor.b32  	%r195, %r188, 362436069;
	add.s32 	%r196, %r191, 521288629;
	st.global.v2.u32 	[%rd2+8], {%r195, %r196};
	xor.b32  	%r197, %r191, 88675123;
	add.s32 	%r198, %r188, 5783321;
	st.global.v2.u32 	[%rd2+16], {%r197, %r198};
	setp.eq.s32 	%p1, %r185, 0;
	@%p1 bra 	$L__BB0_42;
	mov.b32 	%r319, 0;
$L__BB0_2:
	and.b64  	%rd4, %rd18, 3;
	setp.eq.s64 	%p2, %rd4, 0;
	@%p2 bra 	$L__BB0_41;
	mul.wide.u32 	%rd12, %r319, 3200;
	mov.u64 	%rd13, precalc_xorwow_matrix;
	add.s64 	%rd5, %rd13, %rd12;
	cvt.u32.u64 	%r2, %rd4;
	mov.b32 	%r320, 0;
$L__BB0_4:
	mov.b32 	%r333, 0;
	mov.u32 	%r334, %r333;
	mov.u32 	%r335, %r333;
	mov.u32 	%r336, %r333;
	mov.u32 	%r337, %r333;
	mov.u32 	%r326, %r333;
$L__BB0_5:
	mul.wide.u32 	%rd14, %r326, 4;
	add.s64 	%rd15, %rd2, %rd14;
	ld.global.u32 	%r10, [%rd15+4];
	shl.b32 	%r11, %r326, 5;
	mov.b32 	%r332, 0;
$L__BB0_6:
	.pragma "nounroll";
	shr.u32 	%r203, %r10, %r332;
	and.b32  	%r204, %r203, 1;
	setp.eq.b32 	%p3, %r204, 1;
	not.pred 	%p4, %p3;
	add.s32 	%r205, %r11, %r332;
	mul.lo.s32 	%r206, %r205, 5;
	mul.wide.u32 	%rd16, %r206, 4;
	add.s64 	%rd6, %rd5, %rd16;
	@%p4 bra 	$L__BB0_8;
	ld.global.u32 	%r207, [%rd6];
	xor.b32  	%r337, %r337, %r207;
	ld.global.u32 	%r208, [%rd6+4];
	xor.b32  	%r336, %r336, %r208;
	ld.global.u32 	%r209, [%rd6+8];
	xor.b32  	%r335, %r335, %r209;
	ld.global.u32 	%r210, [%rd6+12];
	xor.b32  	%r334, %r334, %r210;
	ld.global.u32 	%r211, [%rd6+16];
	xor.b32  	%r333, %r333, %r211;
$L__BB0_8:
	and.b32  	%r213, %r203, 2;
	setp.eq.s32 	%p5, %r213, 0;
	@%p5 bra 	$L__BB0_10;
	ld.global.u32 	%r214, [%rd6+20];
	xor.b32  	%r337, %r337, %r214;
	ld.global.u32 	%r215, [%rd6+24];
	xor.b32  	%r336, %r336, %r215;
	ld.global.u32 	%r216, [%rd6+28];
	xor.b32  	%r335, %r335, %r216;
	ld.global.u32 	%r217, [%rd6+32];
	xor.b32  	%r334, %r334, %r217;
	ld.global.u32 	%r218, [%rd6+36];
	xor.b32  	%r333, %r333, %r218;
$L__BB0_10:
	and.b32  	%r220, %r203, 4;
	setp.eq.s32 	%p6, %r220, 0;
	@%p6 bra 	$L__BB0_12;
	ld.global.u32 	%r221, [%rd6+40];
	xor.b32  	%r337, %r337, %r221;
	ld.global.u32 	%r222, [%rd6+44];
	xor.b32  	%r336, %r336, %r222;
	ld.global.u32 	%r223, [%rd6+48];
	xor.b32  	%r335, %r335, %r223;
	ld.global.u32 	%r224, [%rd6+52];
	xor.b32  	%r334, %r334, %r224;
	ld.global.u32 	%r225, [%rd6+56];
	xor.b32  	%r333, %r333, %r225;
$L__BB0_12:
	and.b32  	%r227, %r203, 8;
	setp.eq.s32 	%p7, %r227, 0;
	@%p7 bra 	$L__BB0_14;
	ld.global.u32 	%r228, [%rd6+60];
	xor.b32  	%r337, %r337, %r228;
	ld.global.u32 	%r229, [%rd6+64];
	xor.b32  	%r336, %r336, %r229;
	ld.global.u32 	%r230, [%rd6+68];
	xor.b32  	%r335, %r335, %r230;
	ld.global.u32 	%r231, [%rd6+72];
	xor.b32  	%r334, %r334, %r231;
	ld.global.u32 	%r232, [%rd6+76];
	xor.b32  	%r333, %r333, %r232;
$L__BB0_14:
	and.b32  	%r234, %r203, 16;
	setp.eq.s32 	%p8, %r234, 0;
	@%p8 bra 	$L__BB0_16;
	ld.global.u32 	%r235, [%rd6+80];
	xor.b32  	%r337, %r337, %r235;
	ld.global.u32 	%r236, [%rd6+84];
	xor.b32  	%r336, %r336, %r236;
	ld.global.u32 	%r237, [%rd6+88];
	xor.b32  	%r335, %r335, %r237;
	ld.global.u32 	%r238, [%rd6+92];
	xor.b32  	%r334, %r334, %r238;
	ld.global.u32 	%r239, [%rd6+96];
	xor.b32  	%r333, %r333, %r239;
$L__BB0_16:
	and.b32  	%r241, %r203, 32;
	setp.eq.s32 	%p9, %r241, 0;
	@%p9 bra 	$L__BB0_18;
	ld.global.u32 	%r242, [%rd6+100];
	xor.b32  	%r337, %r337, %r242;
	ld.global.u32 	%r243, [%rd6+104];
	xor.b32  	%r336, %r336, %r243;
	ld.global.u32 	%r244, [%rd6+108];
	xor.b32  	%r335, %r335, %r244;
	ld.global.u32 	%r245, [%rd6+112];
	xor.b32  	%r334, %r334, %r245;
	ld.global.u32 	%r246, [%rd6+116];
	xor.b32  	%r333, %r333, %r246;
$L__BB0_18:
	and.b32  	%r248, %r203, 64;
	setp.eq.s32 	%p10, %r248, 0;
	@%p10 bra 	$L__BB0_20;
	ld.global.u32 	%r249, [%rd6+120];
	xor.b32  	%r337, %r337, %r249;
	ld.global.u32 	%r250, [%rd6+124];
	xor.b32  	%r336, %r336, %r250;
	ld.global.u32 	%r251, [%rd6+128];
	xor.b32  	%r335, %r335, %r251;
	ld.global.u32 	%r252, [%rd6+132];
	xor.b32  	%r334, %r334, %r252;
	ld.global.u32 	%r253, [%rd6+136];
	xor.b32  	%r333, %r333, %r253;
$L__BB0_20:
	and.b32  	%r255, %r203, 128;
	setp.eq.s32 	%p11, %r255, 0;
	@%p11 bra 	$L__BB0_22;
	ld.global.u32 	%r256, [%rd6+140];
	xor.b32  	%r337, %r337, %r256;
	ld.global.u32 	%r257, [%rd6+144];
	xor.b32  	%r336, %r336, %r257;
	ld.global.u32 	%r258, [%rd6+148];
	xor.b32  	%r335, %r335, %r258;
	ld.global.u32 	%r259, [%rd6+152];
	xor.b32  	%r334, %r334, %r259;
	ld.global.u32 	%r260, [%rd6+156];
	xor.b32  	%r333, %r333, %r260;
$L__BB0_22:
	and.b32  	%r262, %r203, 256;
	setp.eq.s32 	%p12, %r262, 0;
	@%p12 bra 	$L__BB0_24;
	ld.global.u32 	%r263, [%rd6+160];
	xor.b32  	%r337, %r337, %r263;
	ld.global.u32 	%r264, [%rd6+164];
	xor.b32  	%r336, %r336, %r264;
	ld.global.u32 	%r265, [%rd6+168];
	xor.b32  	%r335, %r335, %r265;
	ld.global.u32 	%r266, [%rd6+172];
	xor.b32  	%r334, %r334, %r266;
	ld.global.u32 	%r267, [%rd6+176];
	xor.b32  	%r333, %r333, %r267;
$L__BB0_24:
	and.b32  	%r269, %r203, 512;
	setp.eq.s32 	%p13, %r269, 0;
	@%p13 bra 	$L__BB0_26;
	ld.global.u32 	%r270, [%rd6+180];
	xor.b32  	%r337, %r337, %r270;
	ld.global.u32 	%r271, [%rd6+184];
	xor.b32  	%r336, %r336, %r271;
	ld.global.u32 	%r272, [%rd6+188];
	xor.b32  	%r335, %r335, %r272;
	ld.global.u32 	%r273, [%rd6+192];
	xor.b32  	%r334, %r334, %r273;
	ld.global.u32 	%r274, [%rd6+196];
	xor.b32  	%r333, %r333, %r274;
$L__BB0_26:
	and.b32  	%r276, %r203, 1024;
	setp.eq.s32 	%p14, %r276, 0;
	@%p14 bra 	$L__BB0_28;
	ld.global.u32 	%r277, [%rd6+200];
	xor.b32  	%r337, %r337, %r277;
	ld.global.u32 	%r278, [%rd6+204];
	xor.b32  	%r336, %r336, %r278;
	ld.global.u32 	%r279, [%rd6+208];
	xor.b32  	%r335, %r335, %r279;
	ld.global.u32 	%r280, [%rd6+212];
	xor.b32  	%r334, %r334, %r280;
	ld.global.u32 	%r281, [%rd6+216];
	xor.b32  	%r333, %r333, %r281;
$L__BB0_28:
	and.b32  	%r283, %r203, 2048;
	setp.eq.s32 	%p15, %r283, 0;
	@%p15 bra 	$L__BB0_30;
	ld.global.u32 	%r284, [%rd6+220];
	xor.b32  	%r337, %r337, %r284;
	ld.global.u32 	%r285, [%rd6+224];
	xor.b32  	%r336, %r336, %r285;
	ld.global.u32 	%r286, [%rd6+228];
	xor.b32  	%r335, %r335, %r286;
	ld.global.u32 	%r287, [%rd6+232];
	xor.b32  	%r334, %r334, %r287;
	ld.global.u32 	%r288, [%rd6+236];
	xor.b32  	%r333, %r333, %r288;
$L__BB0_30:
	and.b32  	%r290, %r203, 4096;
	setp.eq.s32 	%p16, %r290, 0;
	@%p16 bra 	$L__BB0_32;
	ld.global.u32 	%r291, [%rd6+240];
	xor.b32  	%r337, %r337, %r291;
	ld.global.u32 	%r292, [%rd6+244];
	xor.b32  	%r336, %r336, %r292;
	ld.global.u32 	%r293, [%rd6+248];
	xor.b32  	%r335, %r335, %r293;
	ld.global.u32 	%r294, [%rd6+252];
	xor.b32  	%r334, %r334, %r294;
	ld.global.u32 	%r295, [%rd6+256];
	xor.b32  	%r333, %r333, %r295;
$L__BB0_32:
	and.b32  	%r297, %r203, 8192;
	setp.eq.s32 	%p17, %r297, 0;
	@%p17 bra 	$L__BB0_34;
	ld.global.u32 	%r298, [%rd6+260];
	xor.b32  	%r337, %r337, %r298;
	ld.global.u32 	%r299, [%rd6+264];
	xor.b32  	%r336, %r336, %r299;
	ld.global.u32 	%r300, [%rd6+268];
	xor.b32  	%r335, %r335, %r300;
	ld.global.u32 	%r301, [%rd6+272];
	xor.b32  	%r334, %r334, %r301;
	ld.global.u32 	%r302, [%rd6+276];
	xor.b32  	%r333, %r333, %r302;
$L__BB0_34:
	and.b32  	%r304, %r203, 16384;
	setp.eq.s32 	%p18, %r304, 0;
	@%p18 bra 	$L__BB0_36;
	ld.global.u32 	%r305, [%rd6+280];
	xor.b32  	%r337, %r337, %r305;
	ld.global.u32 	%r306, [%rd6+284];
	xor.b32  	%r336, %r336, %r306;
	ld.global.u32 	%r307, [%rd6+288];
	xor.b32  	%r335, %r335, %r307;
	ld.global.u32 	%r308, [%rd6+292];
	xor.b32  	%r334, %r334, %r308;
	ld.global.u32 	%r309, [%rd6+296];
	xor.b32  	%r333, %r333, %r309;
$L__BB0_36:
	and.b32  	%r311, %r203, 32768;
	setp.eq.s32 	%p19, %r311, 0;
	@%p19 bra 	$L__BB0_38;
	ld.global.u32 	%r312, [%rd6+300];
	xor.b32  	%r337, %r337, %r312;
	ld.global.u32 	%r313, [%rd6+304];
	xor.b32  	%r336, %r336, %r313;
	ld.global.u32 	%r314, [%rd6+308];
	xor.b32  	%r335, %r335, %r314;
	ld.global.u32 	%r315, [%rd6+312];
	xor.b32  	%r334, %r334, %r315;
	ld.global.u32 	%r316, [%rd6+316];
	xor.b32  	%r333, %r333, %r316;
$L__BB0_38:
	add.s32 	%r332, %r332, 16;
	setp.ne.s32 	%p20, %r332, 32;
	@%p20 bra 	$L__BB0_6;
	mad.lo.s32 	%r317, %r326, -31, %r11;
	add.s32 	%r326, %r317, 1;
	setp.ne.s32 	%p21, %r326, 5;
	@%p21 bra 	$L__BB0_5;
	st.global.u32 	[%rd2+4], %r337;
	st.global.u32 	[%rd2+8], %r336;
	st.global.u32 	[%rd2+12], %r335;
	st.global.u32 	[%rd2+16], %r334;
	st.global.u32 	[%rd2+20], %r333;
	add.s32 	%r320, %r320, 1;
	setp.lt.u32 	%p22, %r320, %r2;
	@%p22 bra 	$L__BB0_4;
$L__BB0_41:
	shr.u64 	%rd7, %rd18, 2;
	add.s32 	%r319, %r319, 1;
	setp.gt.u64 	%p23, %rd18, 3;
	mov.u64 	%rd18, %rd7;
	@%p23 bra 	$L__BB0_2;
$L__BB0_42:
	mov.b32 	%r318, 0;
	st.global.v2.u32 	[%rd2+24], {%r318, %r318};
	st.global.u32 	[%rd2+32], %r318;
	mov.b64 	%rd17, 0;
	st.global.u64 	[%rd2+40], %rd17;
	ret;

}
	// .globl	_Z23monte_carlo_integrationPfP17curandStateXORWOWi
.visible .entry _Z23monte_carlo_integrationPfP17curandStateXORWOWi(
	.param .u64 .ptr .align 1 _Z23monte_carlo_integrationPfP17curandStateXORWOWi_param_0,
	.param .u64 .ptr .align 1 _Z23monte_carlo_integrationPfP17curandStateXORWOWi_param_1,
	.param .u32 _Z23monte_carlo_integrationPfP17curandStateXORWOWi_param_2
)
{
	.reg .pred 	%p<6>;
	.reg .b32 	%r<132>;
	.reg .b32 	%f<33>;
	.reg .b64 	%rd<9>;
	.reg .b64 	%fd<2>;

	ld.param.u64 	%rd2, [_Z23monte_carlo_integrationPfP17curandStateXORWOWi_param_0];
	ld.param.u64 	%rd3, [_Z23monte_carlo_integrationPfP17curandStateXORWOWi_param_1];
	ld.param.u32 	%r57, [_Z23monte_carlo_integrationPfP17curandStateXORWOWi_param_2];
	cvta.to.global.u64 	%rd4, %rd3;
	mov.u32 	%r58, %tid.x;
	mov.u32 	%r59, %ctaid.x;
	mov.u32 	%r60, %ntid.x;
	mad.lo.s32 	%r1, %r59, %r60, %r58;
	mul.wide.s32 	%rd5, %r1, 48;
	add.s64 	%rd1, %rd4, %rd5;
	ld.global.v2.u32 	{%r131, %r130}, [%rd1];
	ld.global.v2.u32 	{%r129, %r128}, [%rd1+8];
	ld.global.v2.u32 	{%r127, %r126}, [%rd1+16];
	ld.global.v2.u32 	{%r8, %r9}, [%rd1+24];
	ld.global.f32 	%f1, [%rd1+32];
	ld.global.f64 	%fd1, [%rd1+40];
	setp.lt.s32 	%p1, %r57, 1;
	mov.f32 	%f32, 0f00000000;
	@%p1 bra 	$L__BB1_8;
	and.b32  	%r10, %r57, 3;
	setp.lt.u32 	%p2, %r57, 4;
	mov.f32 	%f32, 0f00000000;
	mov.u32 	%r113, %r131;
	@%p2 bra 	$L__BB1_5;
	add.s32 	%r102, %r131, 724874;
	and.b32  	%r62, %r57, 2147483644;
	neg.s32 	%r101, %r62;
	mov.f32 	%f32, 0f00000000;
$L__BB1_3:
	mov.u32 	%r19, %r126;
	shr.u32 	%r63, %r130, 2;
	xor.b32  	%r64, %r63, %r130;
	shl.b32 	%r65, %r19, 4;
	shl.b32 	%r66, %r64, 1;
	xor.b32  	%r67, %r65, %r66;
	xor.b32  	%r68, %r67, %r19;
	xor.b32  	%r20, %r68, %r64;
	add.s32 	%r69, %r102, %r20;
	add.s32 	%r70, %r69, -362437;
	cvt.rn.f32.u32 	%f13, %r70;
	fma.rn.f32 	%f14, %f13, 0f2F800000, 0f2F000000;
	fma.rn.f32 	%f15, %f14, %f14, %f32;
	shr.u32 	%r71, %r129, 2;
	xor.b32  	%r72, %r71, %r129;
	shl.b32 	%r73, %r20, 4;
	shl.b32 	%r74, %r72, 1;
	xor.b32  	%r75, %r73, %r74;
	xor.b32  	%r76, %r75, %r20;
	xor.b32  	%r21, %r76, %r72;
	add.s32 	%r77, %r102, %r21;
	cvt.rn.f32.u32 	%f16, %r77;
	fma.rn.f32 	%f17, %f16, 0f2F800000, 0f2F000000;
	fma.rn.f32 	%f18, %f17, %f17, %f15;
	shr.u32 	%r78, %r128, 2;
	xor.b32  	%r79, %r78, %r128;
	shl.b32 	%r80, %r21, 4;
	shl.b32 	%r81, %r79, 1;
	xor.b32  	%r82, %r80, %r81;
	xor.b32  	%r83, %r82, %r21;
	xor.b32  	%r22, %r83, %r79;
	add.s32 	%r84, %r102, %r22;
	add.s32 	%r85, %r84, 362437;
	cvt.rn.f32.u32 	%f19, %r85;
	fma.rn.f32 	%f20, %f19, 0f2F800000, 0f2F000000;
	fma.rn.f32 	%f21, %f20, %f20, %f18;
	shr.u32 	%r86, %r127, 2;
	xor.b32  	%r87, %r86, %r127;
	shl.b32 	%r88, %r22, 4;
	shl.b32 	%r89, %r87, 1;
	xor.b32  	%r90, %r88, %r89;
	xor.b32  	%r91, %r90, %r22;
	xor.b32  	%r126, %r91, %r87;
	add.s32 	%r92, %r102, %r126;
	add.s32 	%r93, %r92, 724874;
	cvt.rn.f32.u32 	%f22, %r93;
	fma.rn.f32 	%f23, %f22, 0f2F800000, 0f2F000000;
	fma.rn.f32 	%f32, %f23, %f23, %f21;
	add.s32 	%r102, %r102, 1449748;
	add.s32 	%r101, %r101, 4;
	setp.ne.s32 	%p3, %r101, 0;
	mov.u32 	%r129, %r20;
	mov.u32 	%r128, %r21;
	mov.u32 	%r127, %r22;
	mov.u32 	%r130, %r19;
	@%p3 bra 	$L__BB1_3;
	add.s32 	%r113, %r102, -724874;
	mov.u32 	%r130, %r19;
	mov.u32 	%r129, %r20;
	mov.u32 	%r128, %r21;
	mov.u32 	%r127, %r22;
$L__BB1_5:
	mad.lo.s32 	%r131, %r57, 362437, %r131;
	setp.eq.s32 	%p4, %r10, 0;
	@%p4 bra 	$L__BB1_8;
	add.s32 	%r120, %r113, 362437;
	neg.s32 	%r119, %r10;
	mov.u32 	%r125, %r130;
$L__BB1_7:
	.pragma "nounroll";
	mov.u32 	%r130, %r129;
	mov.u32 	%r129, %r128;
	mov.u32 	%r128, %r127;
	mov.u32 	%r127, %r126;
	shr.u32 	%r94, %r125, 2;
	xor.b32  	%r95, %r94, %r125;
	shl.b32 	%r96, %r127, 4;
	shl.b32 	%r97, %r95, 1;
	xor.b32  	%r98, %r96, %r97;
	xor.b32  	%r99, %r98, %r127;
	xor.b32  	%r126, %r99, %r95;
	add.s32 	%r100, %r120, %r126;
	cvt.rn.f32.u32 	%f24, %r100;
	fma.rn.f32 	%f25, %f24, 0f2F800000, 0f2F000000;
	fma.rn.f32 	%f32, %f25, %f25, %f32;
	add.s32 	%r120, %r120, 362437;
	add.s32 	%r119, %r119, 1;
	setp.ne.s32 	%p5, %r119, 0;
	mov.u32 	%r125, %r130;
	@%p5 bra 	$L__BB1_7;
$L__BB1_8:
	cvta.to.global.u64 	%rd6, %rd2;
	cvt.rn.f32.s32 	%f26, %r57;
	div.rn.f32 	%f27, %f32, %f26;
	mul.wide.s32 	%rd7, %r1, 4;
	add.s64 	%rd8, %rd6, %rd7;
	st.global.f32 	[%rd8], %f27;
	st.global.v2.u32 	[%rd1], {%r131, %r130};
	st.global.v2.u32 	[%rd1+8], {%r129, %r128};
	st.global.v2.u32 	[%rd1+16], {%r127, %r126};
	st.global.v2.u32 	[%rd1+24], {%r8, %r9};
	st.global.f32 	[%rd1+32], %f1;
	st.global.f64 	[%rd1+40], %fd1;
	ret;

}


// ===== COMPILED SASS (sm_100) =====

	.target	sm_100

	.elftype	@"ET_EXEC"


//--------------------- .note.nv.tkinfo           --------------------------
	.section	.note.nv.tkinfo,"",@"SHT_NOTE"
	.sectionflags	@"SHF_NOTE_NV_TKINFO"
	.tkinfo
        /*0018*/ 	.word	0x00000002
        /*0030*/ 	.string	""
        /*0030*/ 	.string	"ptxas"
        /*0030*/ 	.string	"Cuda compilation tools, release 13.0, V13.0.88"
        /*0030*/ 	.string	"Build cuda_13.0.r13.0/compiler.36424714_0"
        /*0030*/ 	.string	"-arch sm_100 -m 64 "



//--------------------- .note.nv.cuinfo           --------------------------
	.section	.note.nv.cuinfo,"",@"SHT_NOTE"
	.sectionflags	@"SHF_NOTE_NV_CUINFO"
        /*0018*/ 	.short	0x0002
        /*001a*/ 	.short	0x0064
        /*001c*/ 	.short	0x0082
	.zero		2


//--------------------- .nv.info                  --------------------------
	.section	.nv.info,"",@"SHT_CUDA_INFO"
	.align	4


	//----- nvinfo : EIATTR_REGCOUNT
	.align		4
        /*0000*/ 	.byte	0x04, 0x2f
        /*0002*/ 	.short	(.L_10 - .L_9)
	.align		4
.L_9:
        /*0004*/ 	.word	index@(_Z18init_random_statesP17curandStateXORWOWm)
        /*0008*/ 	.word	0x0000001f


	//----- nvinfo : EIATTR_FRAME_SIZE
	.align		4
.L_10:
        /*000c*/ 	.byte	0x04, 0x11
        /*000e*/ 	.short	(.L_12 - .L_11)
	.align		4
.L_11:
        /*0010*/ 	.word	index@(_Z18init_random_statesP17curandStateXORWOWm)
        /*0014*/ 	.word	0x00000000


	//----- nvinfo : EIATTR_REGCOUNT
	.align		4
.L_12:
        /*0018*/ 	.byte	0x04, 0x2f
        /*001a*/ 	.short	(.L_14 - .L_13)
	.align		4
.L_13:
        /*001c*/ 	.word	index@(_Z23monte_carlo_integrationPfP17curandStateXORWOWi)
        /*0020*/ 	.word	0x0000001d


	//----- nvinfo : EIATTR_FRAME_SIZE
	.align		4
.L_14:
        /*0024*/ 	.byte	0x04, 0x11
        /*0026*/ 	.short	(.L_16 - .L_15)
	.align		4
.L_15:
        /*0028*/ 	.word	index@($__internal_0_$__cuda_sm3x_div_rn_noftz_f32_slowpath)
        /*002c*/ 	.word	0x00000000


	//----- nvinfo : EIATTR_FRAME_SIZE
	.align		4
.L_16:
        /*0030*/ 	.byte	0x04, 0x11
        /*0032*/ 	.short	(.L_18 - .L_17)
	.align		4
.L_17:
        /*0034*/ 	.word	index@(_Z23monte_carlo_integrationPfP17curandStateXORWOWi)
        /*0038*/ 	.word	0x00000000


	//----- nvinfo : EIATTR_MIN_STACK_SIZE
	.align		4
.L_18:
        /*003c*/ 	.byte	0x04, 0x12
        /*003e*/ 	.short	(.L_20 - .L_19)
	.align		4
.L_19:
        /*0040*/ 	.word	index@(_Z23monte_carlo_integrationPfP17curandStateXORWOWi)
        /*0044*/ 	.word	0x00000000


	//----- nvinfo : EIATTR_MIN_STACK_SIZE
	.align		4
.L_20:
        /*0048*/ 	.byte	0x04, 0x12
        /*004a*/ 	.short	(.L_22 - .L_21)
	.align		4
.L_21:
        /*004c*/ 	.word	index@(_Z18init_random_statesP17curandStateXORWOWm)
        /*0050*/ 	.word	0x00000000
.L_22:


//--------------------- .nv.compat                --------------------------
	.section	.nv.compat,"",@"SHT_CUDA_COMPAT_INFO"
	.align	4
        /*0000*/ 	.byte	0x02, 0x09, 0x00, 0x00, 0x02, 0x02, 0x01, 0x00, 0x02, 0x05, 0x05, 0x00, 0x03, 0x07, 0x01, 0x01
        /*0010*/ 	.byte	0x02, 0x03, 0x00, 0x00, 0x02, 0x06, 0x01, 0x00, 0x04, 0x0b, 0x08, 0x00, 0x01, 0x00, 0x00, 0x00
        /*0020*/ 	.byte	0x00, 0x00, 0x00, 0x00


//--------------------- .nv.info._Z23monte_carlo_integrationPfP17curandStateXORWOWi --------------------------
	.section	.nv.info._Z23monte_carlo_integrationPfP17curandStateXORWOWi,"",@"SHT_CUDA_INFO"
	.sectionflags	@""
	.align	4


	//----- nvinfo : EIATTR_CUDA_API_VERSION
	.align		4
        /*0000*/ 	.byte	0x04, 0x37
        /*0002*/ 	.short	(.L_24 - .L_23)
.L_23:
        /*0004*/ 	.word	0x00000082


	//----- nvinfo : EIATTR_KPARAM_INFO
	.align		4
.L_24:
        /*0008*/ 	.byte	0x04, 0x17
        /*000a*/ 	.short	(.L_26 - .L_25)
.L_25:
        /*000c*/ 	.word	0x00000000
        /*0010*/ 	.short	0x0002
        /*0012*/ 	.short	0x0010
        /*0014*/ 	.byte	0x00, 0xf0, 0x11, 0x00


	//----- nvinfo : EIATTR_KPARAM_INFO
	.align		4
.L_26:
        /*0018*/ 	.byte	0x04, 0x17
        /*001a*/ 	.short	(.L_28 - .L_27)
.L_27:
        /*001c*/ 	.word	0x00000000
        /*0020*/ 	.short	0x0001
        /*0022*/ 	.short	0x0008
        /*0024*/ 	.byte	0x00, 0xf5, 0x21, 0x00


	//----- nvinfo : EIATTR_KPARAM_INFO
	.align		4
.L_28:
        /*0028*/ 	.byte	0x04, 0x17
        /*002a*/ 	.short	(.L_30 - .L_29)
.L_29:
        /*002c*/ 	.word	0x00000000
        /*0030*/ 	.short	0x0000
        /*0032*/ 	.short	0x0000
        /*0034*/ 	.byte	0x00, 0xf5, 0x21, 0x00


	//----- nvinfo : EIATTR_SPARSE_MMA_MASK
	.align		4
.L_30:
        /*0038*/ 	.byte	0x03, 0x50
        /*003a*/ 	.short	0x0000


	//----- nvinfo : EIATTR_MAXREG_COUNT
	.align		4
        /*003c*/ 	.byte	0x03, 0x1b
        /*003e*/ 	.short	0x00ff


	//----- nvinfo : EIATTR_MERCURY_ISA_VERSION
	.align		4
        /*0040*/ 	.byte	0x03, 0x5f
        /*0042*/ 	.short	0x0101


	//----- nvinfo : EIATTR_VRC_CTA_INIT_COUNT
	.align		4
        /*0044*/ 	.byte	0x02, 0x4a
	.zero		1
	.zero		1


	//----- nvinfo : EIATTR_EXIT_INSTR_OFFSETS
	.align		4
        /*0048*/ 	.byte	0x04, 0x1c
        /*004a*/ 	.short	(.L_32 - .L_31)


	//   ....[0]....
.L_31:
        /*004c*/ 	.word	0x000007a0


	//----- nvinfo : EIATTR_CRS_STACK_SIZE
	.align		4
.L_32:
        /*0050*/ 	.byte	0x04, 0x1e
        /*0052*/ 	.short	(.L_34 - .L_33)
.L_33:
        /*0054*/ 	.word	0x00000000


	//----- nvinfo : EIATTR_CBANK_PARAM_SIZE
	.align		4
.L_34:
        /*0058*/ 	.byte	0x03, 0x19
        /*005a*/ 	.short	0x0014


	//----- nvinfo : EIATTR_PARAM_CBANK
	.align		4
        /*005c*/ 	.byte	0x04, 0x0a
        /*005e*/ 	.short	(.L_36 - .L_35)
	.align		4
.L_35:
        /*0060*/ 	.word	index@(.nv.constant0._Z23monte_carlo_integrationPfP17curandStateXORWOWi)
        /*0064*/ 	.short	0x0380
        /*0066*/ 	.short	0x0014


	//----- nvinfo : EIATTR_SW_WAR
	.align		4
.L_36:
        /*0068*/ 	.byte	0x04, 0x36
        /*006a*/ 	.short	(.L_38 - .L_37)
.L_37:
        /*006c*/ 	.word	0x00000008
.L_38:


//--------------------- .nv.info._Z18init_random_statesP17curandStateXORWOWm --------------------------
	.section	.nv.info._Z18init_random_statesP17curandStateXORWOWm,"",@"SHT_CUDA_INFO"
	.sectionflags	@""
	.align	4


	//----- nvinfo : EIATTR_CUDA_API_VERSION
	.align		4
        /*0000*/ 	.byte	0x04, 0x37
        /*0002*/ 	.short	(.L_40 - .L_39)
.L_39:
        /*0004*/ 	.word	0x00000082


	//----- nvinfo : EIATTR_KPARAM_INFO
	.align		4
.L_40:
        /*0008*/ 	.byte	0x04, 0x17
        /*000a*/ 	.short	(.L_42 - .L_41)
.L_41:
        /*000c*/ 	.word	0x00000000
        /*0010*/ 	.short	0x0001
        /*0012*/ 	.short	0x0008
        /*0014*/ 	.byte	0x00, 0xf0, 0x21, 0x00


	//----- nvinfo : EIATTR_KPARAM_INFO
	.align		4
.L_42:
        /*0018*/ 	.byte	0x04, 0x17
        /*001a*/ 	.short	(.L_44 - .L_43)
.L_43:
        /*001c*/ 	.word	0x00000000
        /*0020*/ 	.short	0x0000
        /*0022*/ 	.short	0x0000
        /*0024*/ 	.byte	0x00, 0xf5, 0x21, 0x00


	//----- nvinfo : EIATTR_SPARSE_MMA_MASK
	.align		4
.L_44:
        /*0028*/ 	.byte	0x03, 0x50
        /*002a*/ 	.short	0x0000


	//----- nvinfo : EIATTR_MAXREG_COUNT
	.align		4
        /*002c*/ 	.byte	0x03, 0x1b
        /*002e*/ 	.short	0x00ff


	//----- nvinfo : EIATTR_MERCURY_ISA_VERSION
	.align		4
        /*0030*/ 	.byte	0x03, 0x5f
        /*0032*/ 	.short	0x0101


	//----- nvinfo : EIATTR_VRC_CTA_INIT_COUNT
	.align		4
        /*0034*/ 	.byte	0x02, 0x4a
	.zero		1
	.zero		1


	//----- nvinfo : EIATTR_EXIT_INSTR_OFFSETS
	.align		4
        /*0038*/ 	.byte	0x04, 0x1c
        /*003a*/ 	.short	(.L_46 - .L_45)


	//   ....[0]....
.L_45:
        /*003c*/ 	.word	0x00000ed0


	//----- nvinfo : EIATTR_CRS_STACK_SIZE
	.align		4
.L_46:
        /*0040*/ 	.byte	0x04, 0x1e
        /*0042*/ 	.short	(.L_48 - .L_47)
.L_47:
        /*0044*/ 	.word	0x00000000


	//----- nvinfo : EIATTR_CBANK_PARAM_SIZE
	.align		4
.L_48:
        /*0048*/ 	.byte	0x03, 0x19
        /*004a*/ 	.short	0x0010


	//----- nvinfo : EIATTR_PARAM_CBANK
	.align		4
        /*004c*/ 	.byte	0x04, 0x0a
        /*004e*/ 	.short	(.L_50 - .L_49)
	.align		4
.L_49:
        /*0050*/ 	.word	index@(.nv.constant0._Z18init_random_statesP17curandStateXORWOWm)
        /*0054*/ 	.short	0x0380
        /*0056*/ 	.short	0x0010


	//----- nvinfo : EIATTR_SW_WAR
	.align		4
.L_50:
        /*0058*/ 	.byte	0x04, 0x36
        /*005a*/ 	.short	(.L_52 - .L_51)
.L_51:
        /*005c*/ 	.word	0x00000008
.L_52:


//--------------------- .nv.callgraph             --------------------------
	.section	.nv.callgraph,"",@"SHT_CUDA_CALLGRAPH"
	.align	4
	.sectionentsize	8
	.align		4
        /*0000*/ 	.word	0x00000000
	.align		4
        /*0004*/ 	.word	0xffffffff
	.align		4
        /*0008*/ 	.word	0x00000000
	.align		4
        /*000c*/ 	.word	0xfffffffe
	.align		4
        /*0010*/ 	.word	0x00000000
	.align		4
        /*0014*/ 	.word	0xfffffffd
	.align		4
        /*0018*/ 	.word	0x00000000
	.align		4
        /*001c*/ 	.word	0xfffffffc


//--------------------- .nv.constant4             --------------------------
	.section	.nv.constant4,"a",@progbits
	.align	8
	.align		8
.nv.constant4:
        /*0000*/ 	.dword	precalc_xorwow_matrix
	.align		8
        /*0008*/ 	.dword	precalc_xorwow_offset_matrix
	.align		8
        /*0010*/ 	.dword	mrg32k3aM1
	.align		8
        /*0018*/ 	.dword	mrg32k3aM2
	.align		8
        /*0020*/ 	.dword	mrg32k3aM1SubSeq
	.align		8
        /*0028*/ 	.dword	mrg32k3aM2SubSeq
	.align		8
        /*0030*/ 	.dword	mrg32k3aM1Seq
	.align		8
        /*0038*/ 	.dword	mrg32k3aM2Seq


//--------------------- .nv.constant3             --------------------------
	.section	.nv.constant3,"a",@progbits
	.align	8
.nv.constant3:
	.type		__cr_lgamma_table,@object
	.size		__cr_lgamma_table,(.L_8 - __cr_lgamma_table)
__cr_lgamma_table:
        /*0000*/ 	.byte	0x00, 0x00, 0x00, 0x00, 0x00, 0x00, 0x00, 0x00, 0x00, 0x00, 0x00, 0x00, 0x00, 0x00, 0x00, 0x00
        /*0010*/ 	.byte	0xef, 0x39, 0xfa, 0xfe, 0x42, 0x2e, 0xe6, 0x3f, 0x02, 0x20, 0x2a, 0xfa, 0x0b, 0xab, 0xfc, 0x3f
        /*0020*/ 	.byte	0xf9, 0x2c, 0x92, 0x7c, 0xa7, 0x6c, 0x09, 0x40, 0xc9, 0x79, 0x44, 0x3c, 0x64, 0x26, 0x13, 0x40
        /*0030*/ 	.byte	0xca, 0x01, 0xcf, 0x3a, 0x27, 0x51, 0x1a, 0x40, 0x30, 0xcc, 0x2d, 0xf3, 0xe1, 0x0c, 0x21, 0x40
        /*0040*/ 	.byte	0x0d, 0xb7, 0xfc, 0x82, 0x8e, 0x35, 0x25, 0x40
.L_8:


//--------------------- .text._Z23monte_carlo_integrationPfP17curandStateXORWOWi --------------------------
	.section	.text._Z23monte_carlo_integrationPfP17curandStateXORWOWi,"ax",@progbits
	.align	128
        .global         _Z23monte_carlo_integrationPfP17curandStateXORWOWi
        .type           _Z23monte_carlo_integrationPfP17curandStateXORWOWi,@function
        .size           _Z23monte_carlo_integrationPfP17curandStateXORWOWi,(.L_x_27 - _Z23monte_carlo_integrationPfP17curandStateXORWOWi)
        .other          _Z23monte_carlo_integrationPfP17curandStateXORWOWi,@"STO_CUDA_ENTRY STV_DEFAULT"
_Z23monte_carlo_integrationPfP17curandStateXORWOWi:
.text._Z23monte_carlo_integrationPfP17curandStateXORWOWi:
[----:B------:R-:W-:Y:S01]  /*0000*/  LDC R1, c[0x0][0x37c] ;  /* 0x0000df00ff017b82 */ /* 0x000fe20000000800 */
[----:B------:R-:W0:Y:S07]  /*0010*/  S2R R2, SR_TID.X ;  /* 0x0000000000027919 */ /* 0x000e2e0000002100 */
[----:B------:R-:W0:Y:S01]  /*0020*/  S2UR UR6, SR_CTAID.X ;  /* 0x00000000000679c3 */ /* 0x000e220000002500 */
[----:B------:R-:W1:Y:S07]  /*0030*/  LDCU.64 UR4, c[0x0][0x358] ;  /* 0x00006b00ff0477ac */ /* 0x000e6e0008000a00 */
[----:B------:R-:W0:Y:S08]  /*0040*/  LDC R3, c[0x0][0x360] ;  /* 0x0000d800ff037b82 */ /* 0x000e300000000800 */
[----:B------:R-:W2:Y:S08]  /*0050*/  LDC.64 R14, c[0x0][0x388] ;  /* 0x0000e200ff0e7b82 */ /* 0x000eb00000000a00 */
[----:B------:R-:W3:Y:S01]  /*0060*/  LDC R19, c[0x0][0x390] ;  /* 0x0000e400ff137b82 */ /* 0x000ee20000000800 */
[----:B0-----:R-:W-:-:S04]  /*0070*/  IMAD R2, R3, UR6, R2 ;  /* 0x0000000603027c24 */ /* 0x001fc8000f8e0202 */
[----:B--2---:R-:W-:-:S05]  /*0080*/  IMAD.WIDE R14, R2, 0x30, R14 ;  /* 0x00000030020e7825 */ /* 0x004fca00078e020e */
[----:B-1----:R0:W5:Y:S04]  /*0090*/  LDG.E R17, desc[UR4][R14.64+0x20] ;  /* 0x000020040e117981 */ /* 0x002168000c1e1900 */
[----:B------:R0:W5:Y:S04]  /*00a0*/  LDG.E.64 R12, desc[UR4][R14.64+0x28] ;  /* 0x000028040e0c7981 */ /* 0x000168000c1e1b00 */
[----:B------:R0:W5:Y:S04]  /*00b0*/  LDG.E.64 R10, desc[UR4][R14.64] ;  /* 0x000000040e0a7981 */ /* 0x000168000c1e1b00 */
[----:B------:R0:W5:Y:S04]  /*00c0*/  LDG.E.64 R8, desc[UR4][R14.64+0x8] ;  /* 0x000008040e087981 */ /* 0x000168000c1e1b00 */
[----:B------:R0:W5:Y:S04]  /*00d0*/  LDG.E.64 R6, desc[UR4][R14.64+0x10] ;  /* 0x000010040e067981 */ /* 0x000168000c1e1b00 */
[----:B------:R0:W5:Y:S01]  /*00e0*/  LDG.E.64 R4, desc[UR4][R14.64+0x18] ;  /* 0x000018040e047981 */ /* 0x000162000c1e1b00 */
[----:B---3--:R-:W-:Y:S01]  /*00f0*/  ISETP.GE.AND P0, PT, R19, 0x1, PT ;  /* 0x000000011300780c */ /* 0x008fe20003f06270 */
[----:B------:R-:W-:-:S12]  /*0100*/  IMAD.MOV.U32 R3, RZ, RZ, RZ ;  /* 0x000000ffff037224 */ /* 0x000fd800078e00ff */
[----:B0-----:R-:W-:Y:S05]  /*0110*/  @!P0 BRA `(.L_x_0) ;  /* 0x0000000400448947 */ /* 0x001fea0003800000 */
[C---:B------:R-:W-:Y:S01]  /*0120*/  ISETP.GE.U32.AND P0, PT, R19.reuse, 0x4, PT ;  /* 0x000000041300780c */ /* 0x040fe20003f06070 */
[----:B------:R-:W-:Y:S01]  /*0130*/  IMAD.MOV.U32 R3, RZ, RZ, RZ ;  /* 0x000000ffff037224 */ /* 0x000fe200078e00ff */
[----:B------:R-:W-:Y:S01]  /*0140*/  LOP3.LUT R0, R19, 0x3, RZ, 0xc0, !PT ;  /* 0x0000000313007812 */ /* 0x000fe200078ec0ff */
[----:B-----5:R-:W-:-:S10]  /*0150*/  IMAD.MOV.U32 R16, RZ, RZ, R10 ;  /* 0x000000ffff107224 */ /* 0x020fd400078e000a */
[----:B------:R-:W-:Y:S05]  /*0160*/  @!P0 BRA `(.L_x_1) ;  /* 0x0000000000cc8947 */ /* 0x000fea0003800000 */
[----:B------:R-:W-:Y:S01]  /*0170*/  LOP3.LUT R18, R19, 0x7ffffffc, RZ, 0xc0, !PT ;  /* 0x7ffffffc13127812 */ /* 0x000fe200078ec0ff */
[----:B------:R-:W-:Y:S02]  /*0180*/  VIADD R16, R10, 0xb0f8a ;  /* 0x000b0f8a0a107836 */ /* 0x000fe40000000000 */
[----:B------:R-:W-:Y:S02]  /*0190*/  IMAD.MOV.U32 R3, RZ, RZ, RZ ;  /* 0x000000ffff037224 */ /* 0x000fe400078e00ff */
[----:B------:R-:W-:-:S07]  /*01a0*/  IMAD.MOV R18, RZ, RZ, -R18 ;  /* 0x000000ffff127224 */ /* 0x000fce00078e0a12 */
.L_x_2:
[----:B------:R-:W-:Y:S01]  /*01b0*/  SHF.R.U32.HI R20, RZ, 0x2, R11 ;  /* 0x00000002ff147819 */ /* 0x000fe2000001160b */
[----:B------:R-:W-:Y:S01]  /*01c0*/  IMAD.SHL.U32 R22, R7, 0x10, RZ ;  /* 0x0000001007167824 */ /* 0x000fe200078e00ff */
[----:B------:R-:W-:Y:S01]  /*01d0*/  SHF.R.U32.HI R21, RZ, 0x2, R8 ;  /* 0x00000002ff157819 */ /* 0x000fe20000011608 */
[----:B------:R-:W-:Y:S01]  /*01e0*/  VIADD R18, R18, 0x4 ;  /* 0x0000000412127836 */ /* 0x000fe20000000000 */
[----:B------:R-:W-:Y:S02]  /*01f0*/  LOP3.LUT R20, R20, R11, RZ, 0x3c, !PT ;  /* 0x0000000b14147212 */ /* 0x000fe400078e3cff */
[----:B------:R-:W-:Y:S02]  /*0200*/  LOP3.LUT R21, R21, R8, RZ, 0x3c, !PT ;  /* 0x0000000815157212 */ /* 0x000fe400078e3cff */
[----:B------:R-:W-:Y:S01]  /*0210*/  ISETP.NE.AND P0, PT, R18, RZ, PT ;  /* 0x000000ff1200720c */ /* 0x000fe20003f05270 */
[----:B------:R-:W-:-:S05]  /*0220*/  IMAD.SHL.U32 R11, R20, 0x2, RZ ;  /* 0x00000002140b7824 */ /* 0x000fca00078e00ff */
[----:B------:R-:W-:Y:S02]  /*0230*/  LOP3.LUT R11, R7, R22, R11, 0x96, !PT ;  /* 0x00000016070b7212 */ /* 0x000fe400078e960b */
[----:B------:R-:W-:Y:S02]  /*0240*/  SHF.R.U32.HI R22, RZ, 0x2, R9 ;  /* 0x00000002ff167819 */ /* 0x000fe40000011609 */
[----:B------:R-:W-:Y:S01]  /*0250*/  LOP3.LUT R8, R11, R20, RZ, 0x3c, !PT ;  /* 0x000000140b087212 */ /* 0x000fe200078e3cff */
[----:B------:R-:W-:Y:S01]  /*0260*/  IMAD.SHL.U32 R20, R21, 0x2, RZ ;  /* 0x0000000215147824 */ /* 0x000fe200078e00ff */
[----:B------:R-:W-:-:S03]  /*0270*/  LOP3.LUT R22, R22, R9, RZ, 0x3c, !PT ;  /* 0x0000000916167212 */ /* 0x000fc600078e3cff */
[----:B------:R-:W-:-:S05]  /*0280*/  IMAD.SHL.U32 R11, R8, 0x10, RZ ;  /* 0x00000010080b7824 */ /* 0x000fca00078e00ff */
[----:B------:R-:W-:Y:S01]  /*0290*/  LOP3.LUT R20, R8, R11, R20, 0x96, !PT ;  /* 0x0000000b08147212 */ /* 0x000fe200078e9614 */
[----:B------:R-:W-:-:S03]  /*02a0*/  IMAD.SHL.U32 R11, R22, 0x2, RZ ;  /* 0x00000002160b7824 */ /* 0x000fc600078e00ff */
[----:B------:R-:W-:Y:S02]  /*02b0*/  LOP3.LUT R9, R20, R21, RZ, 0x3c, !PT ;  /* 0x0000001514097212 */ /* 0x000fe400078e3cff */
[----:B------:R-:W-:-:S03]  /*02c0*/  SHF.R.U32.HI R21, RZ, 0x2, R6 ;  /* 0x00000002ff157819 */ /* 0x000fc60000011606 */
[----:B------:R-:W-:Y:S01]  /*02d0*/  IMAD.SHL.U32 R20, R9, 0x10, RZ ;  /* 0x0000001009147824 */ /* 0x000fe200078e00ff */
[----:B------:R-:W-:-:S04]  /*02e0*/  LOP3.LUT R21, R21, R6, RZ, 0x3c, !PT ;  /* 0x0000000615157212 */ /* 0x000fc800078e3cff */
[----:B------:R-:W-:Y:S01]  /*02f0*/  LOP3.LUT R23, R9, R20, R11, 0x96, !PT ;  /* 0x0000001409177212 */ /* 0x000fe200078e960b */
[----:B------:R-:W-:Y:S01]  /*0300*/  IMAD.SHL.U32 R24, R21, 0x2, RZ ;  /* 0x0000000215187824 */ /* 0x000fe200078e00ff */
[----:B------:R-:W-:Y:S01]  /*0310*/  IADD3 R11, PT, PT, R16, -0x587c5, R8 ;  /* 0xfffa783b100b7810 */ /* 0x000fe20007ffe008 */
[----:B------:R-:W-:Y:S01]  /*0320*/  IMAD.MOV.U32 R20, RZ, RZ, 0x2f800000 ;  /* 0x2f800000ff147424 */ /* 0x000fe200078e00ff */
[----:B------:R-:W-:Y:S01]  /*0330*/  LOP3.LUT R6, R23, R22, RZ, 0x3c, !PT ;  /* 0x0000001617067212 */ /* 0x000fe200078e3cff */
[----:B------:R-:W-:Y:S01]  /*0340*/  IMAD.IADD R23, R9, 0x1, R16 ;  /* 0x0000000109177824 */ /* 0x000fe200078e0210 */
[----:B------:R-:W-:-:S03]  /*0350*/  I2FP.F32.U32 R11, R11 ;  /* 0x0000000b000b7245 */ /* 0x000fc60000201000 */
[C---:B------:R-:W-:Y:S01]  /*0360*/  IMAD.SHL.U32 R25, R6.reuse, 0x10, RZ ;  /* 0x0000001006197824 */ /* 0x040fe200078e00ff */
[----:B------:R-:W-:Y:S01]  /*0370*/  I2FP.F32.U32 R23, R23 ;  /* 0x0000001700177245 */ /* 0x000fe20000201000 */
[----:B------:R-:W-:Y:S01]  /*0380*/  FFMA R22, R11, R20, 1.1641532182693481445e-10 ;  /* 0x2f0000000b167423 */ /* 0x000fe20000000014 */
[----:B------:R-:W-:Y:S02]  /*0390*/  IMAD.MOV.U32 R11, RZ, RZ, R7 ;  /* 0x000000ffff0b7224 */ /* 0x000fe400078e0007 */
[----:B------:R-:W-:Y:S01]  /*03a0*/  LOP3.LUT R26, R6, R25, R24, 0x96, !PT ;  /* 0x00000019061a7212 */ /* 0x000fe200078e9618 */
[----:B------:R-:W-:Y:S01]  /*03b0*/  FFMA R3, R22, R22, R3 ;  /* 0x0000001616037223 */ /* 0x000fe20000000003 */
[----:B------:R-:W-:Y:S01]  /*03c0*/  IADD3 R24, PT, PT, R16, 0x587c5, R6 ;  /* 0x000587c510187810 */ /* 0x000fe20007ffe006 */
[----:B------:R-:W-:Y:S01]  /*03d0*/  FFMA R22, R23, R20, 1.1641532182693481445e-10 ;  /* 0x2f00000017167423 */ /* 0x000fe20000000014 */
[----:B------:R-:W-:Y:S02]  /*03e0*/  LOP3.LUT R7, R26, R21, RZ, 0x3c, !PT ;  /* 0x000000151a077212 */ /* 0x000fe400078e3cff */
[----:B------:R-:W-:Y:S01]  /*03f0*/  I2FP.F32.U32 R21, R24 ;  /* 0x0000001800157245 */ /* 0x000fe20000201000 */
[----:B------:R-:W-:Y:S01]  /*0400*/  FFMA R3, R22, R22, R3 ;  /* 0x0000001616037223 */ /* 0x000fe20000000003 */
[C---:B------:R-:W-:Y:S01]  /*0410*/  IADD3 R23, PT, PT, R16.reuse, 0xb0f8a, R7 ;  /* 0x000b0f8a10177810 */ /* 0x040fe20007ffe007 */
[----:B------:R-:W-:-:S02]  /*0420*/  VIADD R16, R16, 0x161f14 ;  /* 0x00161f1410107836 */ /* 0x000fc40000000000 */
[----:B------:R-:W-:Y:S01]  /*0430*/  FFMA R22, R21, R20, 1.1641532182693481445e-10 ;  /* 0x2f00000015167423 */ /* 0x000fe20000000014 */
[----:B------:R-:W-:-:S03]  /*0440*/  I2FP.F32.U32 R23, R23 ;  /* 0x0000001700177245 */ /* 0x000fc60000201000 */
[----:B------:R-:W-:Y:S02]  /*0450*/  FFMA R3, R22, R22, R3 ;  /* 0x0000001616037223 */ /* 0x000fe40000000003 */
[----:B------:R-:W-:-:S04]  /*0460*/  FFMA R20, R23, R20, 1.1641532182693481445e-10 ;  /* 0x2f00000017147423 */ /* 0x000fc80000000014 */
[----:B------:R-:W-:Y:S01]  /*0470*/  FFMA R3, R20, R20, R3 ;  /* 0x0000001414037223 */ /* 0x000fe20000000003 */
[----:B------:R-:W-:Y:S06]  /*0480*/  @P0 BRA `(.L_x_2) ;  /* 0xfffffffc00480947 */ /* 0x000fec000383ffff */
[----:B------:R-:W-:-:S07]  /*0490*/  VIADD R16, R16, 0xfff4f076 ;  /* 0xfff4f07610107836 */ /* 0x000fce0000000000 */
.L_x_1:
[----:B------:R-:W-:Y:S01]  /*04a0*/  ISETP.NE.AND P0, PT, R0, RZ, PT ;  /* 0x000000ff0000720c */ /* 0x000fe20003f05270 */
[----:B------:R-:W-:-:S12]  /*04b0*/  IMAD R10, R19, 0x587c5, R10 ;  /* 0x000587c5130a7824 */ /* 0x000fd800078e020a */
[----:B------:R-:W-:Y:S05]  /*04c0*/  @!P0 BRA `(.L_x_0) ;  /* 0x0000000000588947 */ /* 0x000fea0003800000 */
[----:B------:R-:W-:Y:S02]  /*04d0*/  VIADD R16, R16, 0x587c5 ;  /* 0x000587c510107836 */ /* 0x000fe40000000000 */
[----:B------:R-:W-:-:S07]  /*04e0*/  IMAD.MOV R0, RZ, RZ, -R0 ;  /* 0x000000ffff007224 */ /* 0x000fce00078e0a00 */
.L_x_3:
[----:B------:R-:W-:Y:S01]  /*04f0*/  SHF.R.U32.HI R18, RZ, 0x2, R11 ;  /* 0x00000002ff127819 */ /* 0x000fe2000001160b */
[----:B------:R-:W-:Y:S01]  /*0500*/  IMAD.SHL.U32 R20, R7, 0x10, RZ ;  /* 0x0000001007147824 */ /* 0x000fe200078e00ff */
[----:B------:R-:W-:Y:S02]  /*0510*/  IADD3 R0, PT, PT, R0, 0x1, RZ ;  /* 0x0000000100007810 */ /* 0x000fe40007ffe0ff */
[----:B------:R-:W-:Y:S02]  /*0520*/  LOP3.LUT R18, R18, R11, RZ, 0x3c, !PT ;  /* 0x0000000b12127212 */ /* 0x000fe400078e3cff */
[----:B------:R-:W-:-:S03]  /*0530*/  ISETP.NE.AND P0, PT, R0, RZ, PT ;  /* 0x000000ff0000720c */ /* 0x000fc60003f05270 */
[----:B------:R-:W-:-:S05]  /*0540*/  IMAD.SHL.U32 R11, R18, 0x2, RZ ;  /* 0x00000002120b7824 */ /* 0x000fca00078e00ff */
[----:B------:R-:W-:-:S04]  /*0550*/  LOP3.LUT R11, R7, R20, R11, 0x96, !PT ;  /* 0x00000014070b7212 */ /* 0x000fc800078e960b */
[----:B------:R-:W-:Y:S01]  /*0560*/  LOP3.LUT R21, R11, R18, RZ, 0x3c, !PT ;  /* 0x000000120b157212 */ /* 0x000fe200078e3cff */
[----:B------:R-:W-:-:S04]  /*0570*/  IMAD.MOV.U32 R18, RZ, RZ, 0x2f800000 ;  /* 0x2f800000ff127424 */ /* 0x000fc800078e00ff */
[----:B------:R-:W-:Y:S02]  /*0580*/  IMAD.IADD R11, R21, 0x1, R16 ;  /* 0x00000001150b7824 */ /* 0x000fe400078e0210 */
[----:B------:R-:W-:-:S03]  /*0590*/  VIADD R16, R16, 0x587c5 ;  /* 0x000587c510107836 */ /* 0x000fc60000000000 */
[----:B------:R-:W-:-:S05]  /*05a0*/  I2FP.F32.U32 R11, R11 ;  /* 0x0000000b000b7245 */ /* 0x000fca0000201000 */
[----:B------:R-:W-:Y:S01]  /*05b0*/  FFMA R18, R11, R18, 1.1641532182693481445e-10 ;  /* 0x2f0000000b127423 */ /* 0x000fe20000000012 */
[----:B------:R-:W-:Y:S02]  /*05c0*/  IMAD.MOV.U32 R11, RZ, RZ, R8 ;  /* 0x000000ffff0b7224 */ /* 0x000fe400078e0008 */
[----:B------:R-:W-:Y:S02]  /*05d0*/  IMAD.MOV.U32 R8, RZ, RZ, R9 ;  /* 0x000000ffff087224 */ /* 0x000fe400078e0009 */
[----:B------:R-:W-:Y:S01]  /*05e0*/  FFMA R3, R18, R18, R3 ;  /* 0x0000001212037223 */ /* 0x000fe20000000003 */
[----:B------:R-:W-:Y:S02]  /*05f0*/  IMAD.MOV.U32 R9, RZ, RZ, R6 ;  /* 0x000000ffff097224 */ /* 0x000fe400078e0006 */
[----:B------:R-:W-:Y:S02]  /*0600*/  IMAD.MOV.U32 R6, RZ, RZ, R7 ;  /* 0x000000ffff067224 */ /* 0x000fe400078e0007 */
[----:B------:R-:W-:Y:S01]  /*0610*/  IMAD.MOV.U32 R7, RZ, RZ, R21 ;  /* 0x000000ffff077224 */ /* 0x000fe200078e0015 */
[----:B------:R-:W-:Y:S06]  /*0620*/  @P0 BRA `(.L_x_3) ;  /* 0xfffffffc00b00947 */ /* 0x000fec000383ffff */
.L_x_0:
[----:B------:R-:W-:Y:S01]  /*0630*/  I2FP.F32.S32 R20, R19 ;  /* 0x0000001300147245 */ /* 0x000fe20000201400 */
[----:B------:R-:W-:Y:S03]  /*0640*/  BSSY.RECONVERGENT B0, `(.L_x_4) ;  /* 0x000000c000007945 */ /* 0x000fe60003800200 */
[----:B------:R-:W0:Y:S08]  /*0650*/  MUFU.RCP R19, R20 ;  /* 0x0000001400137308 */ /* 0x000e300000001000 */
[----:B------:R-:W1:Y:S01]  /*0660*/  FCHK P0, R3, R20 ;  /* 0x0000001403007302 */ /* 0x000e620000000000 */
[----:B0-----:R-:W-:-:S04]  /*0670*/  FFMA R0, -R20, R19, 1 ;  /* 0x3f80000014007423 */ /* 0x001fc80000000113 */
[----:B------:R-:W-:-:S04]  /*0680*/  FFMA R0, R19, R0, R19 ;  /* 0x0000000013007223 */ /* 0x000fc80000000013 */
[----:B------:R-:W-:-:S04]  /*0690*/  FFMA R19, R0, R3, RZ ;  /* 0x0000000300137223 */ /* 0x000fc800000000ff */
[----:B------:R-:W-:-:S04]  /*06a0*/  FFMA R16, -R20, R19, R3 ;  /* 0x0000001314107223 */ /* 0x000fc80000000103 */
[----:B------:R-:W-:Y:S01]  /*06b0*/  FFMA R21, R0, R16, R19 ;  /* 0x0000001000157223 */ /* 0x000fe20000000013 */
[----:B-1----:R-:W-:Y:S06]  /*06c0*/  @!P0 BRA `(.L_x_5) ;  /* 0x00000000000c8947 */ /* 0x002fec0003800000 */
[----:B------:R-:W-:-:S07]  /*06d0*/  MOV R16, 0x6f0 ;  /* 0x000006f000107802 */ /* 0x000fce0000000f00 */
[----:B-----5:R-:W-:Y:S05]  /*06e0*/  CALL.REL.NOINC `($__internal_0_$__cuda_sm3x_div_rn_noftz_f32_slowpath) ;  /* 0x0000000000307944 */ /* 0x020fea0003c00000 */
[----:B------:R-:W-:-:S07]  /*06f0*/  IMAD.MOV.U32 R21, RZ, RZ, R0 ;  /* 0x000000ffff157224 */ /* 0x000fce00078e0000 */
.L_x_5:
[----:B------:R-:W-:Y:S05]  /*0700*/  BSYNC.RECONVERGENT B0 ;  /* 0x0000000000007941 */ /* 0x000fea0003800200 */
.L_x_4:
[----:B------:R-:W0:Y:S02]  /*0710*/  LDC.64 R18, c[0x0][0x380] ;  /* 0x0000e000ff127b82 */ /* 0x000e240000000a00 */
[----:B0-----:R-:W-:-:S05]  /*0720*/  IMAD.WIDE R2, R2, 0x4, R18 ;  /* 0x0000000402027825 */ /* 0x001fca00078e0212 */
[----:B------:R-:W-:Y:S04]  /*0730*/  STG.E desc[UR4][R2.64], R21 ;  /* 0x0000001502007986 */ /* 0x000fe8000c101904 */
[----:B-----5:R-:W-:Y:S04]  /*0740*/  STG.E.64 desc[UR4][R14.64], R10 ;  /* 0x0000000a0e007986 */ /* 0x020fe8000c101b04 */
[----:B------:R-:W-:Y:S04]  /*0750*/  STG.E.64 desc[UR4][R14.64+0x8], R8 ;  /* 0x000008080e007986 */ /* 0x000fe8000c101b04 */
[----:B------:R-:W-:Y:S04]  /*0760*/  STG.E.64 desc[UR4][R14.64+0x10], R6 ;  /* 0x000010060e007986 */ /* 0x000fe8000c101b04 */
[----:B------:R-:W-:Y:S04]  /*0770*/  STG.E.64 desc[UR4][R14.64+0x18], R4 ;  /* 0x000018040e007986 */ /* 0x000fe8000c101b04 */
[----:B------:R-:W-:Y:S04]  /*0780*/  STG.E.64 desc[UR4][R14.64+0x28], R12 ;  /* 0x0000280c0e007986 */ /* 0x000fe8000c101b04 */
[----:B------:R-:W-:Y:S01]  /*0790*/  STG.E desc[UR4][R14.64+0x20], R17 ;  /* 0x000020110e007986 */ /* 0x000fe2000c101904 */
[----:B------:R-:W-:Y:S05]  /*07a0*/  EXIT ;  /* 0x000000000000794d */ /* 0x000fea0003800000 */
        .weak           $__internal_0_$__cuda_sm3x_div_rn_noftz_f32_slowpath
        .type           $__internal_0_$__cuda_sm3x_div_rn_noftz_f32_slowpath,@function
        .size           $__internal_0_$__cuda_sm3x_div_rn_noftz_f32_slowpath,(.L_x_27 - $__internal_0_$__cuda_sm3x_div_rn_noftz_f32_slowpath)
$__internal_0_$__cuda_sm3x_div_rn_noftz_f32_slowpath:
[----:B------:R-:W-:Y:S01]  /*07b0*/  SHF.R.U32.HI R18, RZ, 0x17, R20 ;  /* 0x00000017ff127819 */ /* 0x000fe20000011614 */
[----:B------:R-:W-:Y:S01]  /*07c0*/  BSSY.RECONVERGENT B1, `(.L_x_6) ;  /* 0x0000063000017945 */ /* 0x000fe20003800200 */
[----:B------:R-:W-:Y:S02]  /*07d0*/  SHF.R.U32.HI R0, RZ, 0x17, R3 ;  /* 0x00000017ff007819 */ /* 0x000fe40000011603 */
[----:B------:R-:W-:Y:S02]  /*07e0*/  LOP3.LUT R18, R18, 0xff, RZ, 0xc0, !PT ;  /* 0x000000ff12127812 */ /* 0x000fe400078ec0ff */
[----:B------:R-:W-:-:S03]  /*07f0*/  LOP3.LUT R22, R0, 0xff, RZ, 0xc0, !PT ;  /* 0x000000ff00167812 */ /* 0x000fc600078ec0ff */
[----:B------:R-:W-:Y:S02]  /*0800*/  VIADD R21, R18, 0xffffffff ;  /* 0xffffffff12157836 */ /* 0x000fe40000000000 */
[----:B------:R-:W-:-:S03]  /*0810*/  VIADD R23, R22, 0xffffffff ;  /* 0xffffffff16177836 */ /* 0x000fc60000000000 */
[----:B------:R-:W-:-:S04]  /*0820*/  ISETP.GT.U32.AND P0, PT, R21, 0xfd, PT ;  /* 0x000000fd1500780c */ /* 0x000fc80003f04070 */
[----:B------:R-:W-:-:S13]  /*0830*/  ISETP.GT.U32.OR P0, PT, R23, 0xfd, P0 ;  /* 0x000000fd1700780c */ /* 0x000fda0000704470 */
[----:B------:R-:W-:Y:S01]  /*0840*/  @!P0 IMAD.MOV.U32 R19, RZ, RZ, RZ ;  /* 0x000000ffff138224 */ /* 0x000fe200078e00ff */
[----:B------:R-:W-:Y:S06]  /*0850*/  @!P0 BRA `(.L_x_7) ;  /* 0x0000000000608947 */ /* 0x000fec0003800000 */
[----:B------:R-:W-:Y:S01]  /*0860*/  FSETP.GTU.FTZ.AND P0, PT, |R3|, +INF , PT ;  /* 0x7f8000000300780b */ /* 0x000fe20003f1c200 */
[----:B------:R-:W-:Y:S01]  /*0870*/  IMAD.MOV.U32 R0, RZ, RZ, R20 ;  /* 0x000000ffff007224 */ /* 0x000fe200078e0014 */
[----:B------:R-:W-:-:S04]  /*0880*/  FSETP.GTU.FTZ.AND P1, PT, |R20|, +INF , PT ;  /* 0x7f8000001400780b */ /* 0x000fc80003f3c200 */
[----:B------:R-:W-:-:S13]  /*0890*/  PLOP3.LUT P0, PT, P0, P1, PT, 0xf8, 0x8f ;  /* 0x00000000008f781c */ /* 0x000fda0000703f70 */
[----:B------:R-:W-:Y:S05]  /*08a0*/  @P0 BRA `(.L_x_8) ;  /* 0x00000004004c0947 */ /* 0x000fea0003800000 */
[----:B------:R-:W-:-:S13]  /*08b0*/  LOP3.LUT P0, RZ, R20, 0x7fffffff, R3, 0xc8, !PT ;  /* 0x7fffffff14ff7812 */ /* 0x000fda000780c803 */
[----:B------:R-:W-:Y:S05]  /*08c0*/  @!P0 BRA `(.L_x_9) ;  /* 0x00000004003c8947 */ /* 0x000fea0003800000 */
[C---:B------:R-:W-:Y:S02]  /*08d0*/  FSETP.NEU.FTZ.AND P2, PT, |R3|.reuse, +INF , PT ;  /* 0x7f8000000300780b */ /* 0x040fe40003f5d200 */
[----:B------:R-:W-:Y:S02]  /*08e0*/  FSETP.NEU.FTZ.AND P1, PT, |R0|, +INF , PT ;  /* 0x7f8000000000780b */ /* 0x000fe40003f3d200 */
[----:B------:R-:W-:-:S11]  /*08f0*/  FSETP.NEU.FTZ.AND P0, PT, |R3|, +INF , PT ;  /* 0x7f8000000300780b */ /* 0x000fd60003f1d200 */
[----:B------:R-:W-:Y:S05]  /*0900*/  @!P1 BRA !P2, `(.L_x_9) ;  /* 0x00000004002c9947 */ /* 0x000fea0005000000 */
[----:B------:R-:W-:-:S04]  /*0910*/  LOP3.LUT P2, RZ, R3, 0x7fffffff, RZ, 0xc0, !PT ;  /* 0x7fffffff03ff7812 */ /* 0x000fc8000784c0ff */
[----:B------:R-:W-:-:S13]  /*0920*/  PLOP3.LUT P1, PT, P1, P2, PT, 0x2f, 0xf2 ;  /* 0x0000000000f2781c */ /* 0x000fda0000f24577 */
[----:B------:R-:W-:Y:S05]  /*0930*/  @P1 BRA `(.L_x_10) ;  /* 0x0000000400181947 */ /* 0x000fea0003800000 */
[----:B------:R-:W-:-:S04]  /*0940*/  LOP3.LUT P1, RZ, R20, 0x7fffffff, RZ, 0xc0, !PT ;  /* 0x7fffffff14ff7812 */ /* 0x000fc8000782c0ff */
[----:B------:R-:W-:-:S13]  /*0950*/  PLOP3.LUT P0, PT, P0, P1, PT, 0x2f, 0xf2 ;  /* 0x0000000000f2781c */ /* 0x000fda0000702577 */
[----:B------:R-:W-:Y:S05]  /*0960*/  @P0 BRA `(.L_x_11) ;  /* 0x0000000400000947 */ /* 0x000fea0003800000 */
[----:B------:R-:W-:Y:S02]  /*0970*/  ISETP.GE.AND P0, PT, R23, RZ, PT ;  /* 0x000000ff1700720c */ /* 0x000fe40003f06270 */
[----:B------:R-:W-:-:S11]  /*0980*/  ISETP.GE.AND P1, PT, R21, RZ, PT ;  /* 0x000000ff1500720c */ /* 0x000fd60003f26270 */
[----:B------:R-:W-:Y:S02]  /*0990*/  @P0 IMAD.MOV.U32 R19, RZ, RZ, RZ ;  /* 0x000000ffff130224 */ /* 0x000fe400078e00ff */
[----:B------:R-:W-:Y:S01]  /*09a0*/  @!P0 FFMA R3, R3, 1.84467440737095516160e+19, RZ ;  /* 0x5f80000003038823 */ /* 0x000fe200000000ff */
[----:B------:R-:W-:Y:S02]  /*09b0*/  @!P0 IMAD.MOV.U32 R19, RZ, RZ, -0x40 ;  /* 0xffffffc0ff138424 */ /* 0x000fe400078e00ff */
[----:B------:R-:W-:-:S03]  /*09c0*/  @!P1 FFMA R20, R0, 1.84467440737095516160e+19, RZ ;  /* 0x5f80000000149823 */ /* 0x000fc600000000ff */
[----:B------:R-:W-:-:S07]  /*09d0*/  @!P1 IADD3 R19, PT, PT, R19, 0x40, RZ ;  /* 0x0000004013139810 */ /* 0x000fce0007ffe0ff */
.L_x_7:
[----:B------:R-:W-:Y:S01]  /*09e0*/  LEA R21, R18, 0xc0800000, 0x17 ;  /* 0xc080000012157811 */ /* 0x000fe200078eb8ff */
[----:B------:R-:W-:Y:S01]  /*09f0*/  VIADD R22, R22, 0xffffff81 ;  /* 0xffffff8116167836 */ /* 0x000fe20000000000 */
[----:B------:R-:W-:Y:S03]  /*0a00*/  BSSY.RECONVERGENT B2, `(.L_x_12) ;  /* 0x0000035000027945 */ /* 0x000fe60003800200 */
[----:B------:R-:W-:Y:S02]  /*0a10*/  IMAD.IADD R23, R20, 0x1, -R21 ;  /* 0x0000000114177824 */ /* 0x000fe400078e0a15 */
[C---:B------:R-:W-:Y:S01]  /*0a20*/  IMAD R0, R22.reuse, -0x800000, R3 ;  /* 0xff80000016007824 */ /* 0x040fe200078e0203 */
[----:B------:R-:W-:Y:S01]  /*0a30*/  IADD3 R22, PT, PT, R22, 0x7f, -R18 ;  /* 0x0000007f16167810 */ /* 0x000fe20007ffe812 */
[----:B------:R-:W0:Y:S01]  /*0a40*/  MUFU.RCP R20, R23 ;  /* 0x0000001700147308 */ /* 0x000e220000001000 */
[----:B------:R-:W-:-:S03]  /*0a50*/  FADD.FTZ R21, -R23, -RZ ;  /* 0x800000ff17157221 */ /* 0x000fc60000010100 */
[----:B------:R-:W-:Y:S02]  /*0a60*/  IMAD.IADD R19, R22, 0x1, R19 ;  /* 0x0000000116137824 */ /* 0x000fe400078e0213 */
[----:B0-----:R-:W-:-:S04]  /*0a70*/  FFMA R25, R20, R21, 1 ;  /* 0x3f80000014197423 */ /* 0x001fc80000000015 */
[----:B------:R-:W-:-:S04]  /*0a80*/  FFMA R3, R20, R25, R20 ;  /* 0x0000001914037223 */ /* 0x000fc80000000014 */
[----:B------:R-:W-:-:S04]  /*0a90*/  FFMA R20, R0, R3, RZ ;  /* 0x0000000300147223 */ /* 0x000fc800000000ff */
[----:B------:R-:W-:-:S04]  /*0aa0*/  FFMA R24, R21, R20, R0 ;  /* 0x0000001415187223 */ /* 0x000fc80000000000 */
[----:B------:R-:W-:-:S04]  /*0ab0*/  FFMA R20, R3, R24, R20 ;  /* 0x0000001803147223 */ /* 0x000fc80000000014 */
[----:B------:R-:W-:-:S04]  /*0ac0*/  FFMA R21, R21, R20, R0 ;  /* 0x0000001415157223 */ /* 0x000fc80000000000 */
[----:B------:R-:W-:-:S05]  /*0ad0*/  FFMA R0, R3, R21, R20 ;  /* 0x0000001503007223 */ /* 0x000fca0000000014 */
[----:B------:R-:W-:-:S04]  /*0ae0*/  SHF.R.U32.HI R18, RZ, 0x17, R0 ;  /* 0x00000017ff127819 */ /* 0x000fc80000011600 */
[----:B------:R-:W-:-:S05]  /*0af0*/  LOP3.LUT R18, R18, 0xff, RZ, 0xc0, !PT ;  /* 0x000000ff12127812 */ /* 0x000fca00078ec0ff */
[----:B------:R-:W-:-:S04]  /*0b00*/  IMAD.IADD R22, R18, 0x1, R19 ;  /* 0x0000000112167824 */ /* 0x000fc800078e0213 */
[----:B------:R-:W-:-:S05]  /*0b10*/  VIADD R18, R22, 0xffffffff ;  /* 0xffffffff16127836 */ /* 0x000fca0000000000 */
[----:B------:R-:W-:-:S13]  /*0b20*/  ISETP.GE.U32.AND P0, PT, R18, 0xfe, PT ;  /* 0x000000fe1200780c */ /* 0x000fda0003f06070 */
[----:B------:R-:W-:Y:S05]  /*0b30*/  @!P0 BRA `(.L_x_13) ;  /* 0x0000000000808947 */ /* 0x000fea0003800000 */
[----:B------:R-:W-:-:S13]  /*0b40*/  ISETP.GT.AND P0, PT, R22, 0xfe, PT ;  /* 0x000000fe1600780c */ /* 0x000fda0003f04270 */
[----:B------:R-:W-:Y:S05]  /*0b50*/  @P0 BRA `(.L_x_14) ;  /* 0x00000000006c0947 */ /* 0x000fea0003800000 */
[----:B------:R-:W-:-:S13]  /*0b60*/  ISETP.GE.AND P0, PT, R22, 0x1, PT ;  /* 0x000000011600780c */ /* 0x000fda0003f06270 */
[----:B------:R-:W-:Y:S05]  /*0b70*/  @P0 BRA `(.L_x_15) ;  /* 0x0000000000740947 */ /* 0x000fea0003800000 */
[----:B------:R-:W-:Y:S02]  /*0b80*/  ISETP.GE.AND P0, PT, R22, -0x18, PT ;  /* 0xffffffe81600780c */ /* 0x000fe40003f06270 */
[----:B------:R-:W-:-:S11]  /*0b90*/  LOP3.LUT R0, R0, 0x80000000, RZ, 0xc0, !PT ;  /* 0x8000000000007812 */ /* 0x000fd600078ec0ff */
[----:B------:R-:W-:Y:S05]  /*0ba0*/  @!P0 BRA `(.L_x_15) ;  /* 0x0000000000688947 */ /* 0x000fea0003800000 */
[CCC-:B------:R-:W-:Y:S01]  /*0bb0*/  FFMA.RZ R18, R3.reuse, R21.reuse, R20.reuse ;  /* 0x0000001503127223 */ /* 0x1c0fe2000000c014 */
[C---:B------:R-:W-:Y:S02]  /*0bc0*/  ISETP.NE.AND P2, PT, R22.reuse, RZ, PT ;  /* 0x000000ff1600720c */ /* 0x040fe40003f45270 */
[----:B------:R-:W-:Y:S02]  /*0bd0*/  ISETP.NE.AND P1, PT, R22, RZ, PT ;  /* 0x000000ff1600720c */ /* 0x000fe40003f25270 */
[----:B------:R-:W-:Y:S01]  /*0be0*/  LOP3.LUT R19, R18, 0x7fffff, RZ, 0xc0, !PT ;  /* 0x007fffff12137812 */ /* 0x000fe200078ec0ff */
[CCC-:B------:R-:W-:Y:S01]  /*0bf0*/  FFMA.RP R18, R3.reuse, R21.reuse, R20.reuse ;  /* 0x0000001503127223 */ /* 0x1c0fe20000008014 */
[----:B------:R-:W-:Y:S01]  /*0c00*/  FFMA.RM R3, R3, R21, R20 ;  /* 0x0000001503037223 */ /* 0x000fe20000004014 */
[----:B------:R-:W-:Y:S01]  /*0c10*/  VIADD R20, R22, 0x20 ;  /* 0x0000002016147836 */ /* 0x000fe20000000000 */
[----:B------:R-:W-:Y:S01]  /*0c20*/  LOP3.LUT R19, R19, 0x800000, RZ, 0xfc, !PT ;  /* 0x0080000013137812 */ /* 0x000fe200078efcff */
[----:B------:R-:W-:-:S02]  /*0c30*/  IMAD.MOV R21, RZ, RZ, -R22 ;  /* 0x000000ffff157224 */ /* 0x000fc400078e0a16 */
[----:B------:R-:W-:Y:S02]  /*0c40*/  FSETP.NEU.FTZ.AND P0, PT, R18, R3, PT ;  /* 0x000000031200720b */ /* 0x000fe40003f1d000 */
[----:B------:R-:W-:Y:S02]  /*0c50*/  SHF.L.U32 R20, R19, R20, RZ ;  /* 0x0000001413147219 */ /* 0x000fe400000006ff */
[----:B------:R-:W-:Y:S02]  /*0c60*/  SEL R18, R21, RZ, P2 ;  /* 0x000000ff15127207 */ /* 0x000fe40001000000 */
[----:B------:R-:W-:Y:S02]  /*0c70*/  ISETP.NE.AND P1, PT, R20, RZ, P1 ;  /* 0x000000ff1400720c */ /* 0x000fe40000f25270 */
[----:B------:R-:W-:Y:S02]  /*0c80*/  SHF.R.U32.HI R18, RZ, R18, R19 ;  /* 0x00000012ff127219 */ /* 0x000fe40000011613 */
[----:B------:R-:W-:-:S02]  /*0c90*/  PLOP3.LUT P0, PT, P0, P1, PT, 0xf8, 0x8f ;  /* 0x00000000008f781c */ /* 0x000fc40000703f70 */
[----:B------:R-:W-:Y:S02]  /*0ca0*/  SHF.R.U32.HI R20, RZ, 0x1, R18 ;  /* 0x00000001ff147819 */ /* 0x000fe40000011612 */
[----:B------:R-:W-:-:S04]  /*0cb0*/  SEL R3, RZ, 0x1, !P0 ;  /* 0x00000001ff037807 */ /* 0x000fc80004000000 */
[----:B------:R-:W-:-:S04]  /*0cc0*/  LOP3.LUT R3, R3, 0x1, R20, 0xf8, !PT ;  /* 0x0000000103037812 */ /* 0x000fc800078ef814 */
[----:B------:R-:W-:-:S05]  /*0cd0*/  LOP3.LUT R3, R3, R18, RZ, 0xc0, !PT ;  /* 0x0000001203037212 */ /* 0x000fca00078ec0ff */
[----:B------:R-:W-:-:S05]  /*0ce0*/  IMAD.IADD R3, R20, 0x1, R3 ;  /* 0x0000000114037824 */ /* 0x000fca00078e0203 */
[----:B------:R-:W-:Y:S01]  /*0cf0*/  LOP3.LUT R0, R3, R0, RZ, 0xfc, !PT ;  /* 0x0000000003007212 */ /* 0x000fe200078efcff */
[----:B------:R-:W-:Y:S06]  /*0d00*/  BRA `(.L_x_15) ;  /* 0x0000000000107947 */ /* 0x000fec0003800000 */
.L_x_14:
[----:B------:R-:W-:-:S04]  /*0d10*/  LOP3.LUT R0, R0, 0x80000000, RZ, 0xc0, !PT ;  /* 0x8000000000007812 */ /* 0x000fc800078ec0ff */
[----:B------:R-:W-:Y:S01]  /*0d20*/  LOP3.LUT R0, R0, 0x7f800000, RZ, 0xfc, !PT ;  /* 0x7f80000000007812 */ /* 0x000fe200078efcff */
[----:B------:R-:W-:Y:S06]  /*0d30*/  BRA `(.L_x_15) ;  /* 0x0000000000047947 */ /* 0x000fec0003800000 */
.L_x_13:
[----:B------:R-:W-:-:S07]  /*0d40*/  IMAD R0, R19, 0x800000, R0 ;  /* 0x0080000013007824 */ /* 0x000fce00078e0200 */
.L_x_15:
[----:B------:R-:W-:Y:S05]  /*0d50*/  BSYNC.RECONVERGENT B2 ;  /* 0x0000000000027941 */ /* 0x000fea0003800200 */
.L_x_12:
[----:B------:R-:W-:Y:S05]  /*0d60*/  BRA `(.L_x_16) ;  /* 0x0000000000207947 */ /* 0x000fea0003800000 */
.L_x_11:
[----:B------:R-:W-:-:S04]  /*0d70*/  LOP3.LUT R0, R20, 0x80000000, R3, 0x48, !PT ;  /* 0x8000000014007812 */ /* 0x000fc800078e4803 */
[----:B------:R-:W-:Y:S01]  /*0d80*/  LOP3.LUT R0, R0, 0x7f800000, RZ, 0xfc, !PT ;  /* 0x7f80000000007812 */ /* 0x000fe200078efcff */
[----:B------:R-:W-:Y:S06]  /*0d90*/  BRA `(.L_x_16) ;  /* 0x0000000000147947 */ /* 0x000fec0003800000 */
.L_x_10:
[----:B------:R-:W-:Y:S01]  /*0da0*/  LOP3.LUT R0, R20, 0x80000000, R3, 0x48, !PT ;  /* 0x8000000014007812 */ /* 0x000fe200078e4803 */
[----:B------:R-:W-:Y:S06]  /*0db0*/  BRA `(.L_x_16) ;  /* 0x00000000000c7947 */ /* 0x000fec0003800000 */
.L_x_9:
[----:B------:R-:W0:Y:S01]  /*0dc0*/  MUFU.RSQ R0, -QNAN ;  /* 0xffc0000000007908 */ /* 0x000e220000001400 */
[----:B------:R-:W-:Y:S05]  /*0dd0*/  BRA `(.L_x_16) ;  /* 0x0000000000047947 */ /* 0x000fea0003800000 */
.L_x_8:
[----:B------:R-:W-:-:S07]  /*0de0*/  FADD.FTZ R0, R3, R0 ;  /* 0x0000000003007221 */ /* 0x000fce0000010000 */
.L_x_16:
[----:B------:R-:W-:Y:S05]  /*0df0*/  BSYNC.RECONVERGENT B1 ;  /* 0x0000000000017941 */ /* 0x000fea0003800200 */
.L_x_6:
[----:B------:R-:W-:Y:S02]  /*0e00*/  IMAD.MOV.U32 R18, RZ, RZ, R16 ;  /* 0x000000ffff127224 */ /* 0x000fe400078e0010 */
[----:B------:R-:W-:-:S04]  /*0e10*/  IMAD.MOV.U32 R19, RZ, RZ, 0x0 ;  /* 0x00000000ff137424 */ /* 0x000fc800078e00ff */
[----:B0-----:R-:W-:Y:S05]  /*0e20*/  RET.REL.NODEC R18 `(_Z23monte_carlo_integrationPfP17curandStateXORWOWi) ;  /* 0xfffffff012747950 */ /* 0x001fea0003c3ffff */
.L_x_17:
[----:B------:R-:W-:-:S00]  /*0e30*/  BRA `(.L_x_17) ;  /* 0xfffffffc00fc7947 */ /* 0x000fc0000383ffff */
[----:B------:R-:W-:-:S00]  /*0e40*/  NOP ;  /* 0x0000000000007918 */ /* 0x000fc00000000000 */
        /* <DEDUP_REMOVED lines=11> */
.L_x_27:


//--------------------- .text._Z18init_random_statesP17curandStateXORWOWm --------------------------
	.section	.text._Z18init_random_statesP17curandStateXORWOWm,"ax",@progbits
	.align	128
        .global         _Z18init_random_statesP17curandStateXORWOWm
        .type           _Z18init_random_statesP17curandStateXORWOWm,@function
        .size           _Z18init_random_statesP17curandStateXORWOWm,(.L_x_29 - _Z18init_random_statesP17curandStateXORWOWm)
        .other          _Z18init_random_statesP17curandStateXORWOWm,@"STO_CUDA_ENTRY STV_DEFAULT"
_Z18init_random_statesP17curandStateXORWOWm:
.text._Z18init_random_statesP17curandStateXORWOWm:
[----:B------:R-:W-:Y:S01]  /*0000*/  LDC R1, c[0x0][0x37c] ;  /* 0x0000df00ff017b82 */ /* 0x000fe20000000800 */
[----:B------:R-:W0:Y:S07]  /*0010*/  S2R R13, SR_TID.X ;  /* 0x00000000000d7919 */ /* 0x000e2e0000002100 */
[----:B------:R-:W1:Y:S01]  /*0020*/  LDC.64 R2, c[0x0][0x388] ;  /* 0x0000e200ff027b82 */ /* 0x000e620000000a00 */
[----:B------:R-:W2:Y:S01]  /*0030*/  LDCU.64 UR4, c[0x0][0x358] ;  /* 0x00006b00ff0477ac */ /* 0x000ea20008000a00 */
[----:B------:R-:W-:Y:S06]  /*0040*/  BSSY.RECONVERGENT B0, `(.L_x_18) ;  /* 0x00000e5000007945 */ /* 0x000fec0003800200 */
[----:B------:R-:W0:Y:S08]  /*0050*/  S2UR UR6, SR_CTAID.X ;  /* 0x00000000000679c3 */ /* 0x000e300000002500 */
[----:B------:R-:W0:Y:S08]  /*0060*/  LDC R4, c[0x0][0x360] ;  /* 0x0000d800ff047b82 */ /* 0x000e300000000800 */
[----:B------:R-:W3:Y:S01]  /*0070*/  LDC.64 R6, c[0x0][0x380] ;  /* 0x0000e000ff067b82 */ /* 0x000ee20000000a00 */
[----:B-1----:R-:W-:-:S02]  /*0080*/  LOP3.LUT R0, R2, 0xaad26b49, RZ, 0x3c, !PT ;  /* 0xaad26b4902007812 */ /* 0x002fc400078e3cff */
[----:B------:R-:W-:-:S03]  /*0090*/  LOP3.LUT R2, R3, 0xf7dcefdd, RZ, 0x3c, !PT ;  /* 0xf7dcefdd03027812 */ /* 0x000fc600078e3cff */
[----:B------:R-:W-:Y:S02]  /*00a0*/  IMAD R0, R0, 0x4182bed5, RZ ;  /* 0x4182bed500007824 */ /* 0x000fe400078e02ff */
[----:B------:R-:W-:Y:S02]  /*00b0*/  IMAD R3, R2, -0x658354e5, RZ ;  /* 0x9a7cab1b02037824 */ /* 0x000fe400078e02ff */
[C---:B------:R-:W-:Y:S01]  /*00c0*/  VIADD R5, R0.reuse, 0x75bcd15 ;  /* 0x075bcd1500057836 */ /* 0x040fe20000000000 */
[C---:B------:R-:W-:Y:S01]  /*00d0*/  LOP3.LUT R8, R0.reuse, 0x159a55e5, RZ, 0x3c, !PT ;  /* 0x159a55e500087812 */ /* 0x040fe200078e3cff */
[----:B------:R-:W-:Y:S01]  /*00e0*/  VIADD R11, R0, 0x583f19 ;  /* 0x00583f19000b7836 */ /* 0x000fe20000000000 */
[C---:B------:R-:W-:Y:S01]  /*00f0*/  LOP3.LUT R10, R3.reuse, 0x5491333, RZ, 0x3c, !PT ;  /* 0x05491333030a7812 */ /* 0x040fe200078e3cff */
[----:B------:R-:W-:Y:S02]  /*0100*/  VIADD R9, R3, 0x1f123bb5 ;  /* 0x1f123bb503097836 */ /* 0x000fe40000000000 */
[----:B0-----:R-:W-:Y:S01]  /*0110*/  IMAD R13, R4, UR6, R13 ;  /* 0x00000006040d7c24 */ /* 0x001fe2000f8e020d */
[----:B------:R-:W-:-:S04]  /*0120*/  IADD3 R4, PT, PT, R0, 0x64f0c9, R3 ;  /* 0x0064f0c900047810 */ /* 0x000fc80007ffe003 */
[C---:B------:R-:W-:Y:S01]  /*0130*/  ISETP.NE.AND P0, PT, R13.reuse, RZ, PT ;  /* 0x000000ff0d00720c */ /* 0x040fe20003f05270 */
[----:B---3--:R-:W-:-:S05]  /*0140*/  IMAD.WIDE R6, R13, 0x30, R6 ;  /* 0x000000300d067825 */ /* 0x008fca00078e0206 */
[----:B--2---:R0:W-:Y:S04]  /*0150*/  STG.E.64 desc[UR4][R6.64], R4 ;  /* 0x0000000406007986 */ /* 0x0041e8000c101b04 */
[----:B------:R0:W-:Y:S04]  /*0160*/  STG.E.64 desc[UR4][R6.64+0x8], R8 ;  /* 0x0000080806007986 */ /* 0x0001e8000c101b04 */
[----:B------:R0:W-:Y:S01]  /*0170*/  STG.E.64 desc[UR4][R6.64+0x10], R10 ;  /* 0x0000100a06007986 */ /* 0x0001e2000c101b04 */
[----:B------:R-:W-:Y:S05]  /*0180*/  @!P0 BRA `(.L_x_19) ;  /* 0x0000000c00408947 */ /* 0x000fea0003800000 */
[----:B------:R-:W-:Y:S01]  /*0190*/  SHF.R.S32.HI R0, RZ, 0x1f, R13 ;  /* 0x0000001fff007819 */ /* 0x000fe2000001140d */
[----:B------:R-:W-:-:S07]  /*01a0*/  IMAD.MOV.U32 R12, RZ, RZ, RZ ;  /* 0x000000ffff0c7224 */ /* 0x000fce00078e00ff */
.L_x_25:
[----:B-1----:R-:W-:Y:S01]  /*01b0*/  LOP3.LUT R2, R13, 0x3, RZ, 0xc0, !PT ;  /* 0x000000030d027812 */ /* 0x002fe200078ec0ff */
[----:B------:R-:W-:Y:S03]  /*01c0*/  BSSY.RECONVERGENT B1, `(.L_x_20) ;  /* 0x00000c6000017945 */ /* 0x000fe60003800200 */
[----:B------:R-:W-:-:S04]  /*01d0*/  ISETP.NE.U32.AND P0, PT, R2, RZ, PT ;  /* 0x000000ff0200720c */ /* 0x000fc80003f05070 */
[----:B------:R-:W-:-:S13]  /*01e0*/  ISETP.NE.AND.EX P0, PT, RZ, RZ, PT, P0 ;  /* 0x000000ffff00720c */ /* 0x000fda0003f05300 */
[----:B------:R-:W-:Y:S05]  /*01f0*/  @!P0 BRA `(.L_x_21) ;  /* 0x0000000c00088947 */ /* 0x000fea0003800000 */
[----:B0-----:R-:W0:Y:S01]  /*0200*/  LDC.64 R8, c[0x4][RZ] ;  /* 0x01000000ff087b82 */ /* 0x001e220000000a00 */
[----:B------:R-:W-:Y:S02]  /*0210*/  IMAD.MOV.U32 R14, RZ, RZ, RZ ;  /* 0x000000ffff0e7224 */ /* 0x000fe400078e00ff */
[----:B0-----:R-:W-:-:S07]  /*0220*/  IMAD.WIDE.U32 R8, R12, 0xc80, R8 ;  /* 0x00000c800c087825 */ /* 0x001fce00078e0008 */
.L_x_24:
[----:B-1----:R-:W-:Y:S01]  /*0230*/  IMAD.MOV.U32 R15, RZ, RZ, RZ ;  /* 0x000000ffff0f7224 */ /* 0x002fe200078e00ff */
[----:B------:R-:W-:Y:S01]  /*0240*/  CS2R R2, SRZ ;  /* 0x0000000000027805 */ /* 0x000fe2000001ff00 */
[----:B------:R-:W-:Y:S01]  /*0250*/  IMAD.MOV.U32 R17, RZ, RZ, RZ ;  /* 0x000000ffff117224 */ /* 0x000fe200078e00ff */
[----:B------:R-:W-:-:S07]  /*0260*/  CS2R R4, SRZ ;  /* 0x0000000000047805 */ /* 0x000fce000001ff00 */
.L_x_23:
[----:B------:R-:W-:-:S05]  /*0270*/  IMAD.WIDE.U32 R10, R17, 0x4, R6 ;  /* 0x00000004110a7825 */ /* 0x000fca00078e0006 */
[----:B------:R0:W5:Y:S01]  /*0280*/  LDG.E R16, desc[UR4][R10.64+0x4] ;  /* 0x000004040a107981 */ /* 0x000162000c1e1900 */
[----:B------:R-:W-:-:S07]  /*0290*/  IMAD.MOV.U32 R19, RZ, RZ, RZ ;  /* 0x000000ffff137224 */ /* 0x000fce00078e00ff */
.L_x_22:
[----:B-----5:R-:W-:Y:S01]  /*02a0*/  SHF.R.U32.HI R24, RZ, R19, R16 ;  /* 0x00000013ff187219 */ /* 0x020fe20000011610 */
[----:B0-----:R-:W-:-:S03]  /*02b0*/  IMAD.SHL.U32 R10, R17, 0x20, RZ ;  /* 0x00000020110a7824 */ /* 0x001fc600078e00ff */
[----:B------:R-:W-:Y:S01]  /*02c0*/  LOP3.LUT R11, R24, 0x1, RZ, 0xc0, !PT ;  /* 0x00000001180b7812 */ /* 0x000fe200078ec0ff */
[----:B------:R-:W-:-:S03]  /*02d0*/  IMAD.IADD R10, R10, 0x1, R19 ;  /* 0x000000010a0a7824 */ /* 0x000fc600078e0213 */
[----:B------:R-:W-:Y:S01]  /*02e0*/  ISETP.NE.U32.AND P0, PT, R11, 0x1, PT ;  /* 0x000000010b00780c */ /* 0x000fe20003f05070 */
[----:B------:R-:W-:-:S03]  /*02f0*/  IMAD R11, R10, 0x5, RZ ;  /* 0x000000050a0b7824 */ /* 0x000fc600078e02ff */
[----:B------:R-:W-:Y:S01]  /*0300*/  R2P PR, R24, 0x7e ;  /* 0x0000007e18007804 */ /* 0x000fe20000000000 */
[----:B------:R-:W-:-:S08]  /*0310*/  IMAD.WIDE.U32 R10, R11, 0x4, R8 ;  /* 0x000000040b0a7825 */ /* 0x000fd000078e0008 */
[----:B------:R-:W2:Y:S04]  /*0320*/  @!P0 LDG.E R18, desc[UR4][R10.64] ;  /* 0x000000040a128981 */ /* 0x000ea8000c1e1900 */
[----:B------:R-:W3:Y:S04]  /*0330*/  @!P0 LDG.E R20, desc[UR4][R10.64+0x10] ;  /* 0x000010040a148981 */ /* 0x000ee8000c1e1900 */
[----:B------:R-:W4:Y:S04]  /*0340*/  @P1 LDG.E R22, desc[UR4][R10.64+0x14] ;  /* 0x000014040a161981 */ /* 0x000f28000c1e1900 */
[----:B------:R-:W4:Y:S04]  /*0350*/  @P2 LDG.E R26, desc[UR4][R10.64+0x28] ;  /* 0x000028040a1a2981 */ /* 0x000f28000c1e1900 */
[----:B------:R-:W4:Y:S04]  /*0360*/  @!P0 LDG.E R21, desc[UR4][R10.64+0x4] ;  /* 0x000004040a158981 */ /* 0x000f28000c1e1900 */
[----:B------:R-:W4:Y:S04]  /*0370*/  @!P0 LDG.E R23, desc[UR4][R10.64+0xc] ;  /* 0x00000c040a178981 */ /* 0x000f28000c1e1900 */
[----:B------:R-:W4:Y:S04]  /*0380*/  @P1 LDG.E R25, desc[UR4][R10.64+0x18] ;  /* 0x000018040a191981 */ /* 0x000f28000c1e1900 */
[----:B------:R-:W4:Y:S04]  /*0390*/  @P3 LDG.E R28, desc[UR4][R10.64+0x3c] ;  /* 0x00003c040a1c3981 */ /* 0x000f28000c1e1900 */
[----:B------:R-:W4:Y:S01]  /*03a0*/  @P6 LDG.E R27, desc[UR4][R10.64+0x7c] ;  /* 0x00007c040a1b6981 */ /* 0x000f22000c1e1900 */
[----:B--2---:R-:W-:-:S03]  /*03b0*/  @!P0 LOP3.LUT R15, R15, R18, RZ, 0x3c, !PT ;  /* 0x000000120f0f8212 */ /* 0x004fc600078e3cff */
[----:B------:R-:W2:Y:S01]  /*03c0*/  @!P0 LDG.E R18, desc[UR4][R10.64+0x8] ;  /* 0x000008040a128981 */ /* 0x000ea2000c1e1900 */
[----:B---3--:R-:W-:-:S03]  /*03d0*/  @!P0 LOP3.LUT R3, R3, R20, RZ, 0x3c, !PT ;  /* 0x0000001403038212 */ /* 0x008fc600078e3cff */
[----:B------:R-:W3:Y:S01]  /*03e0*/  @P1 LDG.E R20, desc[UR4][R10.64+0x24] ;  /* 0x000024040a141981 */ /* 0x000ee2000c1e1900 */
[----:B----4-:R-:W-:-:S03]  /*03f0*/  @P1 LOP3.LUT R15, R15, R22, RZ, 0x3c, !PT ;  /* 0x000000160f0f1212 */ /* 0x010fc600078e3cff */
[----:B------:R-:W4:Y:S01]  /*0400*/  @P2 LDG.E R22, desc[UR4][R10.64+0x38] ;  /* 0x000038040a162981 */ /* 0x000f22000c1e1900 */
[----:B------:R-:W-:-:S03]  /*0410*/  @P2 LOP3.LUT R15, R15, R26, RZ, 0x3c, !PT ;  /* 0x0000001a0f0f2212 */ /* 0x000fc600078e3cff */
[----:B------:R-:W4:Y:S01]  /*0420*/  @P4 LDG.E R26, desc[UR4][R10.64+0x50] ;  /* 0x000050040a1a4981 */ /* 0x000f22000c1e1900 */
[----:B------:R-:W-:-:S03]  /*0430*/  @!P0 LOP3.LUT R4, R4, R21, RZ, 0x3c, !PT ;  /* 0x0000001504048212 */ /* 0x000fc600078e3cff */
[----:B------:R-:W4:Y:S01]  /*0440*/  @P1 LDG.E R21, desc[UR4][R10.64+0x20] ;  /* 0x000020040a151981 */ /* 0x000f22000c1e1900 */
[----:B------:R-:W-:-:S03]  /*0450*/  @!P0 LOP3.LUT R2, R2, R23, RZ, 0x3c, !PT ;  /* 0x0000001702028212 */ /* 0x000fc600078e3cff */
[----:B------:R-:W4:Y:S01]  /*0460*/  @P2 LDG.E R23, desc[UR4][R10.64+0x2c] ;  /* 0x00002c040a172981 */ /* 0x000f22000c1e1900 */
[----:B------:R-:W-:-:S03]  /*0470*/  @P1 LOP3.LUT R4, R4, R25, RZ, 0x3c, !PT ;  /* 0x0000001904041212 */ /* 0x000fc600078e3cff */
[----:B------:R-:W4:Y:S01]  /*0480*/  @P2 LDG.E R25, desc[UR4][R10.64+0x34] ;  /* 0x000034040a192981 */ /* 0x000f22000c1e1900 */
[----:B--2---:R-:W-:-:S03]  /*0490*/  @!P0 LOP3.LUT R5, R5, R18, RZ, 0x3c, !PT ;  /* 0x0000001205058212 */ /* 0x004fc600078e3cff */
[----:B------:R-:W2:Y:S01]  /*04a0*/  @P1 LDG.E R18, desc[UR4][R10.64+0x1c] ;  /* 0x00001c040a121981 */ /* 0x000ea2000c1e1900 */
[----:B---3--:R-:W-:-:S03]  /*04b0*/  @P1 LOP3.LUT R3, R3, R20, RZ, 0x3c, !PT ;  /* 0x0000001403031212 */ /* 0x008fc600078e3cff */
[----:B------:R-:W3:Y:S01]  /*04c0*/  @P2 LDG.E R20, desc[UR4][R10.64+0x30] ;  /* 0x000030040a142981 */ /* 0x000ee2000c1e1900 */
[----:B----4-:R-:W-:-:S03]  /*04d0*/  @P2 LOP3.LUT R3, R3, R22, RZ, 0x3c, !PT ;  /* 0x0000001603032212 */ /* 0x010fc600078e3cff */
[----:B------:R-:W4:Y:S01]  /*04e0*/  @P3 LDG.E R22, desc[UR4][R10.64+0x4c] ;  /* 0x00004c040a163981 */ /* 0x000f22000c1e1900 */
[----:B------:R-:W-:-:S04]  /*04f0*/  @P3 LOP3.LUT R15, R15, R28, RZ, 0x3c, !PT ;  /* 0x0000001c0f0f3212 */ /* 0x000fc800078e3cff */
[----:B------:R-:W-:Y:S02]  /*0500*/  @P4 LOP3.LUT R15, R15, R26, RZ, 0x3c, !PT ;  /* 0x0000001a0f0f4212 */ /* 0x000fe400078e3cff */
[----:B------:R-:W-:Y:S01]  /*0510*/  @P1 LOP3.LUT R2, R2, R21, RZ, 0x3c, !PT ;  /* 0x0000001502021212 */ /* 0x000fe200078e3cff */
[----:B------:R-:W4:Y:S04]  /*0520*/  @P5 LDG.E R26, desc[UR4][R10.64+0x64] ;  /* 0x000064040a1a5981 */ /* 0x000f28000c1e1900 */
[----:B------:R-:W4:Y:S01]  /*0530*/  @P3 LDG.E R21, desc[UR4][R10.64+0x40] ;  /* 0x000040040a153981 */ /* 0x000f22000c1e1900 */
[----:B------:R-:W-:Y:S02]  /*0540*/  @P2 LOP3.LUT R4, R4, R23, RZ, 0x3c, !PT ;  /* 0x0000001704042212 */ /* 0x000fe400078e3cff */
[----:B------:R-:W-:Y:S01]  /*0550*/  @P2 LOP3.LUT R2, R2, R25, RZ, 0x3c, !PT ;  /* 0x0000001902022212 */ /* 0x000fe200078e3cff */
[----:B------:R-:W4:Y:S04]  /*0560*/  @P3 LDG.E R23, desc[UR4][R10.64+0x48] ;  /* 0x000048040a173981 */ /* 0x000f28000c1e1900 */
[----:B------:R-:W4:Y:S01]  /*0570*/  @P4 LDG.E R25, desc[UR4][R10.64+0x54] ;  /* 0x000054040a194981 */ /* 0x000f22000c1e1900 */
[----:B--2---:R-:W-:-:S03]  /*0580*/  @P1 LOP3.LUT R5, R5, R18, RZ, 0x3c, !PT ;  /* 0x0000001205051212 */ /* 0x004fc600078e3cff */
[----:B------:R-:W2:Y:S01]  /*0590*/  @P3 LDG.E R18, desc[UR4][R10.64+0x44] ;  /* 0x000044040a123981 */ /* 0x000ea2000c1e1900 */
[----:B---3--:R-:W-:-:S03]  /*05a0*/  @P2 LOP3.LUT R5, R5, R20, RZ, 0x3c, !PT ;  /* 0x0000001405052212 */ /* 0x008fc600078e3cff */
[----:B------:R-:W3:Y:S01]  /*05b0*/  @P4 LDG.E R20, desc[UR4][R10.64+0x58] ;  /* 0x000058040a144981 */ /* 0x000ee2000c1e1900 */
[----:B----4-:R-:W-:-:S03]  /*05c0*/  @P3 LOP3.LUT R3, R3, R22, RZ, 0x3c, !PT ;  /* 0x0000001603033212 */ /* 0x010fc600078e3cff */
[----:B------:R-:W4:Y:S01]  /*05d0*/  @P4 LDG.E R22, desc[UR4][R10.64+0x60] ;  /* 0x000060040a164981 */ /* 0x000f22000c1e1900 */
[----:B------:R-:W-:Y:S02]  /*05e0*/  LOP3.LUT P0, RZ, R24, 0x80, RZ, 0xc0, !PT ;  /* 0x0000008018ff7812 */ /* 0x000fe4000780c0ff */
[----:B------:R-:W-:Y:S02]  /*05f0*/  @P5 LOP3.LUT R15, R15, R26, RZ, 0x3c, !PT ;  /* 0x0000001a0f0f5212 */ /* 0x000fe400078e3cff */
[----:B------:R-:W4:Y:S01]  /*0600*/  @P6 LDG.E R26, desc[UR4][R10.64+0x78] ;  /* 0x000078040a1a6981 */ /* 0x000f22000c1e1900 */
[----:B------:R-:W-:-:S03]  /*0610*/  @P3 LOP3.LUT R4, R4, R21, RZ, 0x3c, !PT ;  /* 0x0000001504043212 */ /* 0x000fc600078e3cff */
[----:B------:R-:W4:Y:S01]  /*0620*/  @P4 LDG.E R21, desc[UR4][R10.64+0x5c] ;  /* 0x00005c040a154981 */ /* 0x000f22000c1e1900 */
[----:B------:R-:W-:-:S03]  /*0630*/  @P3 LOP3.LUT R2, R2, R23, RZ, 0x3c, !PT ;  /* 0x0000001702023212 */ /* 0x000fc600078e3cff */
[----:B------:R-:W4:Y:S01]  /*0640*/  @P5 LDG.E R23, desc[UR4][R10.64+0x68] ;  /* 0x000068040a175981 */ /* 0x000f22000c1e1900 */
[----:B------:R-:W-:-:S03]  /*0650*/  @P4 LOP3.LUT R4, R4, R25, RZ, 0x3c, !PT ;  /* 0x0000001904044212 */ /* 0x000fc600078e3cff */
[----:B------:R-:W4:Y:S01]  /*0660*/  @P5 LDG.E R25, desc[UR4][R10.64+0x70] ;  /* 0x000070040a195981 */ /* 0x000f22000c1e1900 */
[----:B--2---:R-:W-:-:S03]  /*0670*/  @P3 LOP3.LUT R5, R5, R18, RZ, 0x3c, !PT ;  /* 0x0000001205053212 */ /* 0x004fc600078e3cff */
[----:B------:R-:W2:Y:S01]  /*0680*/  @P5 LDG.E R18, desc[UR4][R10.64+0x6c] ;  /* 0x00006c040a125981 */ /* 0x000ea2000c1e1900 */
[----:B---3--:R-:W-:-:S03]  /*0690*/  @P4 LOP3.LUT R5, R5, R20, RZ, 0x3c, !PT ;  /* 0x0000001405054212 */ /* 0x008fc600078e3cff */
[----:B------:R-:W3:Y:S01]  /*06a0*/  @P5 LDG.E R20, desc[UR4][R10.64+0x74] ;  /* 0x000074040a145981 */ /* 0x000ee2000c1e1900 */
[----:B----4-:R-:W-:-:S03]  /*06b0*/  @P4 LOP3.LUT R3, R3, R22, RZ, 0x3c, !PT ;  /* 0x0000001603034212 */ /* 0x010fc600078e3cff */
[----:B------:R-:W4:Y:S01]  /*06c0*/  @P0 LDG.E R22, desc[UR4][R10.64+0x8c] ;  /* 0x00008c040a160981 */ /* 0x000f22000c1e1900 */
[----:B------:R-:W-:-:S03]  /*06d0*/  @P6 LOP3.LUT R15, R15, R26, RZ, 0x3c, !PT ;  /* 0x0000001a0f0f6212 */ /* 0x000fc600078e3cff */
        /* <DEDUP_REMOVED lines=13> */
[----:B------:R-:W-:Y:S02]  /*07b0*/  @P6 LOP3.LUT R4, R4, R27, RZ, 0x3c, !PT ;  /* 0x0000001b04046212 */ /* 0x000fe400078e3cff */
[----:B------:R-:W-:Y:S02]  /*07c0*/  @P6 LOP3.LUT R2, R2, R21, RZ, 0x3c, !PT ;  /* 0x0000001502026212 */ /* 0x000fe400078e3cff */
[----:B------:R-:W-:Y:S02]  /*07d0*/  @P0 LOP3.LUT R4, R4, R23, RZ, 0x3c, !PT ;  /* 0x0000001704040212 */ /* 0x000fe400078e3cff */
[----:B------:R-:W-:Y:S02]  /*07e0*/  @P0 LOP3.LUT R2, R2, R25, RZ, 0x3c, !PT ;  /* 0x0000001902020212 */ /* 0x000fe400078e3cff */
[----:B--2---:R-:W-:Y:S02]  /*07f0*/  @P6 LOP3.LUT R5, R5, R18, RZ, 0x3c, !PT ;  /* 0x0000001205056212 */ /* 0x004fe400078e3cff */
[----:B---3--:R-:W-:-:S02]  /*0800*/  @P6 LOP3.LUT R3, R3, R20, RZ, 0x3c, !PT ;  /* 0x0000001403036212 */ /* 0x008fc400078e3cff */
[----:B----4-:R-:W-:Y:S02]  /*0810*/  @P0 LOP3.LUT R5, R5, R22, RZ, 0x3c, !PT ;  /* 0x0000001605050212 */ /* 0x010fe400078e3cff */
[----:B------:R-:W-:Y:S02]  /*0820*/  @P0 LOP3.LUT R3, R3, R26, RZ, 0x3c, !PT ;  /* 0x0000001a03030212 */ /* 0x000fe400078e3cff */
[----:B------:R-:W-:-:S13]  /*0830*/  R2P PR, R24.B1, 0x7f ;  /* 0x0000007f18007804 */ /* 0x000fda0000001000 */
[----:B------:R-:W2:Y:S04]  /*0840*/  @P0 LDG.E R18, desc[UR4][R10.64+0xa0] ;  /* 0x0000a0040a120981 */ /* 0x000ea8000c1e1900 */
[----:B------:R-:W3:Y:S04]  /*0850*/  @P1 LDG.E R22, desc[UR4][R10.64+0xb4] ;  /* 0x0000b4040a161981 */ /* 0x000ee8000c1e1900 */
[----:B------:R-:W4:Y:S04]  /*0860*/  @P2 LDG.E R26, desc[UR4][R10.64+0xc8] ;  /* 0x0000c8040a1a2981 */ /* 0x000f28000c1e1900 */
[----:B------:R-:W4:Y:S04]  /*0870*/  @P3 LDG.E R28, desc[UR4][R10.64+0xdc] ;  /* 0x0000dc040a1c3981 */ /* 0x000f28000c1e1900 */
[----:B------:R-:W4:Y:S04]  /*0880*/  @P0 LDG.E R23, desc[UR4][R10.64+0xa4] ;  /* 0x0000a4040a170981 */ /* 0x000f28000c1e1900 */
[----:B------:R-:W4:Y:S04]  /*0890*/  @P0 LDG.E R20, desc[UR4][R10.64+0xa8] ;  /* 0x0000a8040a140981 */ /* 0x000f28000c1e1900 */
[----:B------:R-:W4:Y:S04]  /*08a0*/  @P4 LDG.E R25, desc[UR4][R10.64+0xf0] ;  /* 0x0000f0040a194981 */ /* 0x000f28000c1e1900 */
        /* <DEDUP_REMOVED lines=21> */
[----:B------:R-:W-:Y:S02]  /*0a00*/  LOP3.LUT P0, RZ, R24, 0x8000, RZ, 0xc0, !PT ;  /* 0x0000800018ff7812 */ /* 0x000fe4000780c0ff */
[----:B----4-:R-:W-:Y:S01]  /*0a10*/  @P5 LOP3.LUT R15, R15, R26, RZ, 0x3c, !PT ;  /* 0x0000001a0f0f5212 */ /* 0x010fe200078e3cff */
[----:B------:R-:W4:Y:S04]  /*0a20*/  @P3 LDG.E R24, desc[UR4][R10.64+0xe4] ;  /* 0x0000e4040a183981 */ /* 0x000f28000c1e1900 */
[----:B------:R-:W2:Y:S01]  /*0a30*/  @P6 LDG.E R26, desc[UR4][R10.64+0x118] ;  /* 0x000118040a1a6981 */ /* 0x000ea2000c1e1900 */
        /* <DEDUP_REMOVED lines=8> */
[----:B---3--:R-:W-:-:S03]  /*0ac0*/  @P2 LOP3.LUT R3, R3, R22, RZ, 0x3c, !PT ;  /* 0x0000001603032212 */ /* 0x008fc600078e3cff */
[----:B------:R-:W3:Y:S01]  /*0ad0*/  @P4 LDG.E R22, desc[UR4][R10.64+0x100] ;  /* 0x000100040a164981 */ /* 0x000ee2000c1e1900 */
[----:B--2---:R-:W-:-:S03]  /*0ae0*/  @P6 LOP3.LUT R15, R15, R26, RZ, 0x3c, !PT ;  /* 0x0000001a0f0f6212 */ /* 0x004fc600078e3cff */
[----:B------:R-:W2:Y:S01]  /*0af0*/  @P0 LDG.E R26, desc[UR4][R10.64+0x12c] ;  /* 0x00012c040a1a0981 */ /* 0x000ea2000c1e1900 */
[----:B----4-:R-:W-:-:S03]  /*0b00*/  @P2 LOP3.LUT R2, R2, R23, RZ, 0x3c, !PT ;  /* 0x0000001702022212 */ /* 0x010fc600078e3cff */
[----:B------:R-:W4:Y:S01]  /*0b10*/  @P4 LDG.E R23, desc[UR4][R10.64+0xfc] ;  /* 0x0000fc040a174981 */ /* 0x000f22000c1e1900 */
[----:B------:R-:W-:-:S03]  /*0b20*/  @P2 LOP3.LUT R5, R5, R20, RZ, 0x3c, !PT ;  /* 0x0000001405052212 */ /* 0x000fc600078e3cff */
[----:B------:R-:W4:Y:S01]  /*0b30*/  @P4 LDG.E R20, desc[UR4][R10.64+0xf8] ;  /* 0x0000f8040a144981 */ /* 0x000f22000c1e1900 */
[----:B------:R-:W-:Y:S02]  /*0b40*/  @P3 LOP3.LUT R2, R2, R27, RZ, 0x3c, !PT ;  /* 0x0000001b02023212 */ /* 0x000fe400078e3cff */
[----:B------:R-:W-:Y:S01]  /*0b50*/  @P3 LOP3.LUT R4, R4, R25, RZ, 0x3c, !PT ;  /* 0x0000001904043212 */ /* 0x000fe200078e3cff */
[----:B------:R-:W4:Y:S01]  /*0b60*/  @P5 LDG.E R27, desc[UR4][R10.64+0x110] ;  /* 0x000110040a1b5981 */ /* 0x000f22000c1e1900 */
[----:B------:R-:W-:-:S03]  /*0b70*/  @P3 LOP3.LUT R5, R5, R24, RZ, 0x3c, !PT ;  /* 0x0000001805053212 */ /* 0x000fc600078e3cff */
[----:B------:R-:W4:Y:S04]  /*0b80*/  @P5 LDG.E R25, desc[UR4][R10.64+0x108] ;  /* 0x000108040a195981 */ /* 0x000f28000c1e1900 */
        /* <DEDUP_REMOVED lines=19> */
[----:B------:R-:W-:-:S05]  /*0cc0*/  VIADD R19, R19, 0x10 ;  /* 0x0000001013137836 */ /* 0x000fca0000000000 */
[----:B------:R-:W-:Y:S02]  /*0cd0*/  ISETP.NE.AND P1, PT, R19, 0x20, PT ;  /* 0x000000201300780c */ /* 0x000fe40003f25270 */
[----:B------:R-:W-:Y:S02]  /*0ce0*/  @P5 LOP3.LUT R3, R3, R18, RZ, 0x3c, !PT ;  /* 0x0000001203035212 */ /* 0x000fe400078e3cff */
[----:B------:R-:W-:Y:S02]  /*0cf0*/  @P6 LOP3.LUT R4, R4, R21, RZ, 0x3c, !PT ;  /* 0x0000001504046212 */ /* 0x000fe400078e3cff */
[----:B---3--:R-:W-:-:S04]  /*0d00*/  @P6 LOP3.LUT R3, R3, R22, RZ, 0x3c, !PT ;  /* 0x0000001603036212 */ /* 0x008fc800078e3cff */
[----:B--2---:R-:W-:Y:S02]  /*0d10*/  @P0 LOP3.LUT R3, R3, R26, RZ, 0x3c, !PT ;  /* 0x0000001a03030212 */ /* 0x004fe400078e3cff */
[----:B----4-:R-:W-:Y:S02]  /*0d20*/  @P6 LOP3.LUT R2, R2, R23, RZ, 0x3c, !PT ;  /* 0x0000001702026212 */ /* 0x010fe400078e3cff */
[----:B------:R-:W-:Y:S02]  /*0d30*/  @P6 LOP3.LUT R5, R5, R20, RZ, 0x3c, !PT ;  /* 0x0000001405056212 */ /* 0x000fe400078e3cff */
[----:B------:R-:W-:Y:S02]  /*0d40*/  @P0 LOP3.LUT R2, R2, R27, RZ, 0x3c, !PT ;  /* 0x0000001b02020212 */ /* 0x000fe400078e3cff */
[----:B------:R-:W-:Y:S02]  /*0d50*/  @P0 LOP3.LUT R4, R4, R25, RZ, 0x3c, !PT ;  /* 0x0000001904040212 */ /* 0x000fe400078e3cff */
[----:B------:R-:W-:Y:S01]  /*0d60*/  @P0 LOP3.LUT R5, R5, R24, RZ, 0x3c, !PT ;  /* 0x0000001805050212 */ /* 0x000fe200078e3cff */
[----:B------:R-:W-:Y:S06]  /*0d70*/  @P1 BRA `(.L_x_22) ;  /* 0xfffffff400481947 */ /* 0x000fec000383ffff */
[----:B------:R-:W-:-:S05]  /*0d80*/  VIADD R17, R17, 0x1 ;  /* 0x0000000111117836 */ /* 0x000fca0000000000 */
[----:B------:R-:W-:-:S13]  /*0d90*/  ISETP.NE.AND P0, PT, R17, 0x5, PT ;  /* 0x000000051100780c */ /* 0x000fda0003f05270 */
[----:B------:R-:W-:Y:S05]  /*0da0*/  @P0 BRA `(.L_x_23) ;  /* 0xfffffff400300947 */ /* 0x000fea000383ffff */
[----:B------:R1:W-:Y:S01]  /*0db0*/  STG.E.64 desc[UR4][R6.64+0x8], R4 ;  /* 0x0000080406007986 */ /* 0x0003e2000c101b04 */
[----:B------:R-:W-:Y:S01]  /*0dc0*/  VIADD R14, R14, 0x1 ;  /* 0x000000010e0e7836 */ /* 0x000fe20000000000 */
[----:B------:R-:W-:Y:S02]  /*0dd0*/  LOP3.LUT R11, R13, 0x3, RZ, 0xc0, !PT ;  /* 0x000000030d0b7812 */ /* 0x000fe400078ec0ff */
[----:B------:R1:W-:Y:S02]  /*0de0*/  STG.E.64 desc[UR4][R6.64+0x10], R2 ;  /* 0x0000100206007986 */ /* 0x0003e4000c101b04 */
[----:B------:R-:W-:Y:S02]  /*0df0*/  ISETP.GE.U32.AND P0, PT, R14, R11, PT ;  /* 0x0000000b0e00720c */ /* 0x000fe40003f06070 */
[----:B------:R1:W-:Y:S11]  /*0e00*/  STG.E desc[UR4][R6.64+0x4], R15 ;  /* 0x0000040f06007986 */ /* 0x0003f6000c101904 */
[----:B------:R-:W-:Y:S05]  /*0e10*/  @!P0 BRA `(.L_x_24) ;  /* 0xfffffff400048947 */ /* 0x000fea000383ffff */
.L_x_21:
[----:B------:R-:W-:Y:S05]  /*0e20*/  BSYNC.RECONVERGENT B1 ;  /* 0x0000000000017941 */ /* 0x000fea0003800200 */
.L_x_20:
[C---:B------:R-:W-:Y:S01]  /*0e30*/  ISETP.GT.U32.AND P0, PT, R13.reuse, 0x3, PT ;  /* 0x000000030d00780c */ /* 0x040fe20003f04070 */
[----:B------:R-:W-:Y:S01]  /*0e40*/  VIADD R12, R12, 0x1 ;  /* 0x000000010c0c7836 */ /* 0x000fe20000000000 */
[--C-:B------:R-:W-:Y:S02]  /*0e50*/  SHF.R.U64 R13, R13, 0x2, R0.reuse ;  /* 0x000000020d0d7819 */ /* 0x100fe40000001200 */
[----:B------:R-:W-:Y:S02]  /*0e60*/  ISETP.GT.U32.AND.EX P0, PT, R0, RZ, PT, P0 ;  /* 0x000000ff0000720c */ /* 0x000fe40003f04100 */
[----:B------:R-:W-:-:S11]  /*0e70*/  SHF.R.U32.HI R0, RZ, 0x2, R0 ;  /* 0x00000002ff007819 */ /* 0x000fd60000011600 */
[----:B------:R-:W-:Y:S05]  /*0e80*/  @P0 BRA `(.L_x_25) ;  /* 0xfffffff000c80947 */ /* 0x000fea000383ffff */
.L_x_19:
[----:B------:R-:W-:Y:S05]  /*0e90*/  BSYNC.RECONVERGENT B0 ;  /* 0x0000000000007941 */ /* 0x000fea0003800200 */
.L_x_18:
[----:B------:R-:W-:Y:S04]  /*0ea0*/  STG.E.64 desc[UR4][R6.64+0x18], RZ ;  /* 0x000018ff06007986 */ /* 0x000fe8000c101b04 */
[----:B------:R-:W-:Y:S04]  /*0eb0*/  STG.E desc[UR4][R6.64+0x20], RZ ;  /* 0x000020ff06007986 */ /* 0x000fe8000c101904 */
[----:B------:R-:W-:Y:S01]  /*0ec0*/  STG.E.64 desc[UR4][R6.64+0x28], RZ ;  /* 0x000028ff06007986 */ /* 0x000fe2000c101b04 */
[----:B------:R-:W-:Y:S05]  /*0ed0*/  EXIT ;  /* 0x000000000000794d */ /* 0x000fea0003800000 */
.L_x_26:
        /* <DEDUP_REMOVED lines=10> */
.L_x_29:


//--------------------- .nv.global.init           --------------------------
	.section	.nv.global.init,"aw",@progbits
	.align	4
.nv.global.init:
	.type		mrg32k3aM1SubSeq,@object
	.size		mrg32k3aM1SubSeq,(mrg32k3aM2SubSeq - mrg32k3aM1SubSeq)
mrg32k3aM1SubSeq:
        /*0000*/ 	.byte	0x0b, 0xcc, 0xee, 0x04, 0x73, 0x29, 0x8b, 0x6f, 0xf6, 0x53, 0x03, 0xf6, 0x23, 0xf6, 0xea, 0xda
        /* <DEDUP_REMOVED lines=125> */
	.type		mrg32k3aM2SubSeq,@object
	.size		mrg32k3aM2SubSeq,(mrg32k3aM1 - mrg32k3aM2SubSeq)
mrg32k3aM2SubSeq:
        /* <DEDUP_REMOVED lines=126> */
	.type		mrg32k3aM1,@object
	.size		mrg32k3aM1,(mrg32k3aM1Seq - mrg32k3aM1)
mrg32k3aM1:
        /* <DEDUP_REMOVED lines=144> */
	.type		mrg32k3aM1Seq,@object
	.size		mrg32k3aM1Seq,(mrg32k3aM2 - mrg32k3aM1Seq)
mrg32k3aM1Seq:
        /* <DEDUP_REMOVED lines=144> */
	.type		mrg32k3aM2,@object
	.size		mrg32k3aM2,(mrg32k3aM2Seq - mrg32k3aM2)
mrg32k3aM2:
        /* <DEDUP_REMOVED lines=144> */
	.type		mrg32k3aM2Seq,@object
	.size		mrg32k3aM2Seq,(precalc_xorwow_matrix - mrg32k3aM2Seq)
mrg32k3aM2Seq:
        /* <DEDUP_REMOVED lines=144> */
	.type		precalc_xorwow_matrix,@object
	.size		precalc_xorwow_matrix,(precalc_xorwow_offset_matrix - precalc_xorwow_matrix)
precalc_xorwow_matrix:
        /* <DEDUP_REMOVED lines=6400> */
	.type		precalc_xorwow_offset_matrix,@object
	.size		precalc_xorwow_offset_matrix,(.L_1 - precalc_xorwow_offset_matrix)
precalc_xorwow_offset_matrix:
        /* <DEDUP_REMOVED lines=6400> */
.L_1:


//--------------------- .nv.shared.reserved.0     --------------------------
	.section	.nv.shared.reserved.0,"aw",@nobits
	.weak		__nv_reservedSMEM_offset_0_alias
	.size		__nv_reservedSMEM_offset_0_alias, 0, 64
	.other		__nv_reservedSMEM_offset_0_alias,@"STO_CUDA_RESERVED_SHARED STV_DEFAULT"
__nv_reservedSMEM_offset_0_alias:
	.zero		0
	.zero		64


//--------------------- .nv.constant0._Z23monte_carlo_integrationPfP17curandStateXORWOWi --------------------------
	.section	.nv.constant0._Z23monte_carlo_integrationPfP17curandStateXORWOWi,"a",@progbits
	.sectionflags	@""
	.align	4
.nv.constant0._Z23monte_carlo_integrationPfP17curandStateXORWOWi:
	.zero		916


//--------------------- .nv.constant0._Z18init_random_statesP17curandStateXORWOWm --------------------------
	.section	.nv.constant0._Z18init_random_statesP17curandStateXORWOWm,"a",@progbits
	.sectionflags	@""
	.align	4
.nv.constant0._Z18init_random_statesP17curandStateXORWOWm:
	.zero		912


//--------------------- SYMBOLS --------------------------

	.type		.nv.reservedSmem.offset0,@object
	.size		.nv.reservedSmem.offset0,0x4
